	.target	sm_90a

	.elftype	@"ET_EXEC"


//--------------------- .note.nv.tkinfo           --------------------------
	.section	.note.nv.tkinfo,"",@"SHT_NOTE"
	.sectionflags	@"SHF_NOTE_NV_TKINFO"
	.tkinfo
        /*0018*/ 	.word	0x00000002
        /*0030*/ 	.string	""
        /*0030*/ 	.string	"ptxas"
        /*0030*/ 	.string	"Cuda compilation tools, release 13.0, V13.0.88"
        /*0030*/ 	.string	"Build cuda_13.0.r13.0/compiler.36424714_0"
        /*0030*/ 	.string	"-arch sm_90a -m 64 "



//--------------------- .note.nv.cuinfo           --------------------------
	.section	.note.nv.cuinfo,"",@"SHT_NOTE"
	.sectionflags	@"SHF_NOTE_NV_CUINFO"
        /*0018*/ 	.short	0x0002
        /*001a*/ 	.short	0x005a
        /*001c*/ 	.short	0x0082
	.zero		2


//--------------------- .nv.info                  --------------------------
	.section	.nv.info,"",@"SHT_CUDA_INFO"
	.align	4


	//----- nvinfo : EIATTR_REGCOUNT
	.align		4
        /*0000*/ 	.byte	0x04, 0x2f
        /*0002*/ 	.short	(.L_15 - .L_14)
	.align		4
.L_14:
        /*0004*/ 	.word	index@(_ZN7cutlass13device_kernelINS_4gemm6kernel13GemmUniversalIN4cute5tupleIJiiiiEEENS1_10collective13CollectiveMmaINS1_34MainloopSm90TmaGmmaWarpSpecializedILi11ENS5_IJNS4_1CILi1EEESB_SB_EEENS1_35KernelTmaWarpSpecializedCooperativeEEENS5_IJNSA_ILi128EEENSA_ILi32EEENSA_ILi64EEEEEENS_6half_tENS5_IJlSB_lEEESJ_SK_NS4_8TiledMMAINS4_8MMA_AtomIJNS4_4SM904GMMA25MMA_64x32x16_F32F16F16_SSILNSO_5MajorE0ELSQ_0ELNSO_7ScaleInE1ELSR_1EEEEEENS4_6LayoutINS5_IJNSA_ILi2EEESB_SB_EEENS5_IJSB_NSA_ILi0EEESX_EEEEENS5_IJNS4_10UnderscoreES10_S10_EEEEENS4_13SM90_TMA_LOADENS4_14ComposedLayoutINS4_7SwizzleILi3ELi4ELi3EEENS4_18smem_ptr_flag_bitsILi16EEENSU_INS5_IJNSA_ILi8EEESH_EEENS5_IJSH_SB_EEEEEEEvNS4_8identityES13_S1D_vS1E_EENS_8epilogue10collective6detail29Sm90TmaWarpSpecializedAdapterINS1H_15DefaultEpilogueISJ_SK_SK_NS1G_6thread17LinearCombinationISJ_Li1EffLNS1L_9ScaleType4KindE0ELNS_15FloatRoundStyleE2ESJ_EENS1_15EpilogueDefaultEEEEEvvEEEEvNT_6ParamsE)
        /*0008*/ 	.word	0x000000a8


	//----- nvinfo : EIATTR_FRAME_SIZE
	.align		4
.L_15:
        /*000c*/ 	.byte	0x04, 0x11
        /*000e*/ 	.short	(.L_17 - .L_16)
	.align		4
.L_16:
        /*0010*/ 	.word	index@(_ZN7cutlass13device_kernelINS_4gemm6kernel13GemmUniversalIN4cute5tupleIJiiiiEEENS1_10collective13CollectiveMmaINS1_34MainloopSm90TmaGmmaWarpSpecializedILi11ENS5_IJNS4_1CILi1EEESB_SB_EEENS1_35KernelTmaWarpSpecializedCooperativeEEENS5_IJNSA_ILi128EEENSA_ILi32EEENSA_ILi64EEEEEENS_6half_tENS5_IJlSB_lEEESJ_SK_NS4_8TiledMMAINS4_8MMA_AtomIJNS4_4SM904GMMA25MMA_64x32x16_F32F16F16_SSILNSO_5MajorE0ELSQ_0ELNSO_7ScaleInE1ELSR_1EEEEEENS4_6LayoutINS5_IJNSA_ILi2EEESB_SB_EEENS5_IJSB_NSA_ILi0EEESX_EEEEENS5_IJNS4_10UnderscoreES10_S10_EEEEENS4_13SM90_TMA_LOADENS4_14ComposedLayoutINS4_7SwizzleILi3ELi4ELi3EEENS4_18smem_ptr_flag_bitsILi16EEENSU_INS5_IJNSA_ILi8EEESH_EEENS5_IJSH_SB_EEEEEEEvNS4_8identityES13_S1D_vS1E_EENS_8epilogue10collective6detail29Sm90TmaWarpSpecializedAdapterINS1H_15DefaultEpilogueISJ_SK_SK_NS1G_6thread17LinearCombinationISJ_Li1EffLNS1L_9ScaleType4KindE0ELNS_15FloatRoundStyleE2ESJ_EENS1_15EpilogueDefaultEEEEEvvEEEEvNT_6ParamsE)
        /*0014*/ 	.word	0x00000000


	//----- nvinfo : EIATTR_MIN_STACK_SIZE
	.align		4
.L_17:
        /*0018*/ 	.byte	0x04, 0x12
        /*001a*/ 	.short	(.L_19 - .L_18)
	.align		4
.L_18:
        /*001c*/ 	.word	index@(_ZN7cutlass13device_kernelINS_4gemm6kernel13GemmUniversalIN4cute5tupleIJiiiiEEENS1_10collective13CollectiveMmaINS1_34MainloopSm90TmaGmmaWarpSpecializedILi11ENS5_IJNS4_1CILi1EEESB_SB_EEENS1_35KernelTmaWarpSpecializedCooperativeEEENS5_IJNSA_ILi128EEENSA_ILi32EEENSA_ILi64EEEEEENS_6half_tENS5_IJlSB_lEEESJ_SK_NS4_8TiledMMAINS4_8MMA_AtomIJNS4_4SM904GMMA25MMA_64x32x16_F32F16F16_SSILNSO_5MajorE0ELSQ_0ELNSO_7ScaleInE1ELSR_1EEEEEENS4_6LayoutINS5_IJNSA_ILi2EEESB_SB_EEENS5_IJSB_NSA_ILi0EEESX_EEEEENS5_IJNS4_10UnderscoreES10_S10_EEEEENS4_13SM90_TMA_LOADENS4_14ComposedLayoutINS4_7SwizzleILi3ELi4ELi3EEENS4_18smem_ptr_flag_bitsILi16EEENSU_INS5_IJNSA_ILi8EEESH_EEENS5_IJSH_SB_EEEEEEEvNS4_8identityES13_S1D_vS1E_EENS_8epilogue10collective6detail29Sm90TmaWarpSpecializedAdapterINS1H_15DefaultEpilogueISJ_SK_SK_NS1G_6thread17LinearCombinationISJ_Li1EffLNS1L_9ScaleType4KindE0ELNS_15FloatRoundStyleE2ESJ_EENS1_15EpilogueDefaultEEEEEvvEEEEvNT_6ParamsE)
        /*0020*/ 	.word	0x00000000
.L_19:


//--------------------- .nv.compat                --------------------------
	.section	.nv.compat,"",@"SHT_CUDA_COMPAT_INFO"
	.align	4
        /*0000*/ 	.byte	0x02, 0x09, 0x01, 0x00, 0x02, 0x02, 0x04, 0x00, 0x02, 0x05, 0x05, 0x00, 0x03, 0x07, 0x01, 0x01
        /*0010*/ 	.byte	0x02, 0x03, 0x01, 0x00, 0x02, 0x06, 0x01, 0x00, 0x04, 0x0b, 0x08, 0x00, 0x00, 0x00, 0x00, 0x00
        /*0020*/ 	.byte	0x00, 0x00, 0x00, 0x00


//--------------------- .nv.info._ZN7cutlass13device_kernelINS_4gemm6kernel13GemmUniversalIN4cute5tupleIJiiiiEEENS1_10collective13CollectiveMmaINS1_34MainloopSm90TmaGmmaWarpSpecializedILi11ENS5_IJNS4_1CILi1EEESB_SB_EEENS1_35KernelTmaWarpSpecializedCooperativeEEENS5_IJNSA_ILi128EEENSA_ILi32EEENSA_ILi64EEEEEENS_6half_tENS5_IJlSB_lEEESJ_SK_NS4_8TiledMMAINS4_8MMA_AtomIJNS4_4SM904GMMA25MMA_64x32x16_F32F16F16_SSILNSO_5MajorE0ELSQ_0ELNSO_7ScaleInE1ELSR_1EEEEEENS4_6LayoutINS5_IJNSA_ILi2EEESB_SB_EEENS5_IJSB_NSA_ILi0EEESX_EEEEENS5_IJNS4_10UnderscoreES10_S10_EEEEENS4_13SM90_TMA_LOADENS4_14ComposedLayoutINS4_7SwizzleILi3ELi4ELi3EEENS4_18smem_ptr_flag_bitsILi16EEENSU_INS5_IJNSA_ILi8EEESH_EEENS5_IJSH_SB_EEEEEEEvNS4_8identityES13_S1D_vS1E_EENS_8epilogue10collective6detail29Sm90TmaWarpSpecializedAdapterINS1H_15DefaultEpilogueISJ_SK_SK_NS1G_6thread17LinearCombinationISJ_Li1EffLNS1L_9ScaleType4KindE0ELNS_15FloatRoundStyleE2ESJ_EENS1_15EpilogueDefaultEEEEEvvEEEEvNT_6ParamsE --------------------------
	.section	.nv.info._ZN7cutlass13device_kernelINS_4gemm6kernel13GemmUniversalIN4cute5tupleIJiiiiEEENS1_10collective13CollectiveMmaINS1_34MainloopSm90TmaGmmaWarpSpecializedILi11ENS5_IJNS4_1CILi1EEESB_SB_EEENS1_35KernelTmaWarpSpecializedCooperativeEEENS5_IJNSA_ILi128EEENSA_ILi32EEENSA_ILi64EEEEEENS_6half_tENS5_IJlSB_lEEESJ_SK_NS4_8TiledMMAINS4_8MMA_AtomIJNS4_4SM904GMMA25MMA_64x32x16_F32F16F16_SSILNSO_5MajorE0ELSQ_0ELNSO_7ScaleInE1ELSR_1EEEEEENS4_6LayoutINS5_IJNSA_ILi2EEESB_SB_EEENS5_IJSB_NSA_ILi0EEESX_EEEEENS5_IJNS4_10UnderscoreES10_S10_EEEEENS4_13SM90_TMA_LOADENS4_14ComposedLayoutINS4_7SwizzleILi3ELi4ELi3EEENS4_18smem_ptr_flag_bitsILi16EEENSU_INS5_IJNSA_ILi8EEESH_EEENS5_IJSH_SB_EEEEEEEvNS4_8identityES13_S1D_vS1E_EENS_8epilogue10collective6detail29Sm90TmaWarpSpecializedAdapterINS1H_15DefaultEpilogueISJ_SK_SK_NS1G_6thread17LinearCombinationISJ_Li1EffLNS1L_9ScaleType4KindE0ELNS_15FloatRoundStyleE2ESJ_EENS1_15EpilogueDefaultEEEEEvvEEEEvNT_6ParamsE,"",@"SHT_CUDA_INFO"
	.sectionflags	@""
	.align	4


	//----- nvinfo : EIATTR_CUDA_API_VERSION
	.align		4
        /*0000*/ 	.byte	0x04, 0x37
        /*0002*/ 	.short	(.L_21 - .L_20)
.L_20:
        /*0004*/ 	.word	0x00000082


	//----- nvinfo : EIATTR_KPARAM_INFO
	.align		4
.L_21:
        /*0008*/ 	.byte	0x04, 0x17
        /*000a*/ 	.short	(.L_23 - .L_22)
.L_22:
        /*000c*/ 	.word	0x00000000
        /*0010*/ 	.short	0x0000
        /*0012*/ 	.short	0x0070
        /*0014*/ 	.byte	0x00, 0xf0, 0x01, 0x10


	//----- nvinfo : EIATTR_SPARSE_MMA_MASK
	.align		4
.L_23:
        /*0018*/ 	.byte	0x03, 0x50
        /*001a*/ 	.short	0x0000


	//----- nvinfo : EIATTR_MAXREG_COUNT
	.align		4
        /*001c*/ 	.byte	0x03, 0x1b
        /*001e*/ 	.short	0x00a8


	//----- nvinfo : EIATTR_NUM_BARRIERS
	.align		4
        /*0020*/ 	.byte	0x02, 0x4c
        /*0022*/ 	.byte	0x01
	.zero		1


	//----- nvinfo : EIATTR_EXTERNS
	.align		4
        /*0024*/ 	.byte	0x04, 0x0f
        /*0026*/ 	.short	(.L_25 - .L_24)


	//   ....[0]....
	.align		4
.L_24:
        /*0028*/ 	.word	index@(__assertfail)


	//----- nvinfo : EIATTR_MERCURY_ISA_VERSION
	.align		4
.L_25:
        /*002c*/ 	.byte	0x03, 0x5f
        /*002e*/ 	.short	0x0101


	//----- nvinfo : EIATTR_INT_WARP_WIDE_INSTR_OFFSETS
	.align		4
        /*0030*/ 	.byte	0x04, 0x31
        /*0032*/ 	.short	(.L_27 - .L_26)


	//   ....[0]....
.L_26:
        /*0034*/ 	.word	0x000004f0


	//   ....[1]....
        /*0038*/ 	.word	0x00000500


	//   ....[2]....
        /*003c*/ 	.word	0x000005f0


	//----- nvinfo : EIATTR_COOP_GROUP_MASK_REGIDS
	.align		4
.L_27:
        /*0040*/ 	.byte	0x04, 0x29
        /*0042*/ 	.short	(.L_29 - .L_28)


	//   ....[0]....
.L_28:
        /*0044*/ 	.word	0xffffffff


	//   ....[1]....
        /*0048*/ 	.word	0xffffffff


	//   ....[2]....
        /*004c*/ 	.word	0xffffffff


	//   ....[3]....
        /*0050*/ 	.word	0xffffffff


	//   ....[4]....
        /*0054*/ 	.word	0xffffffff


	//----- nvinfo : EIATTR_COOP_GROUP_INSTR_OFFSETS
	.align		4
.L_29:
        /*0058*/ 	.byte	0x04, 0x28
        /*005a*/ 	.short	(.L_31 - .L_30)


	//   ....[0]....
.L_30:
        /*005c*/ 	.word	0x00000060


	//   ....[1]....
        /*0060*/ 	.word	0x00000070


	//   ....[2]....
        /*0064*/ 	.word	0x00000130


	//   ....[3]....
        /*0068*/ 	.word	0x000003d0


	//   ....[4]....
        /*006c*/ 	.word	0x000012c0


	//----- nvinfo : EIATTR_REG_RECONFIG
	.align		4
.L_31:
        /*0070*/ 	.byte	0x01, 0x54
	.zero		2


	//----- nvinfo : EIATTR_SYSCALL_OFFSETS
	.align		4
        /*0074*/ 	.byte	0x04, 0x46
        /*0076*/ 	.short	(.L_33 - .L_32)


	//   ....[0]....
.L_32:
        /*0078*/ 	.word	0x000014b0


	//----- nvinfo : EIATTR_MBARRIER_INSTR_OFFSETS
	.align		4
.L_33:
        /*007c*/ 	.byte	0x04, 0x39
        /*007e*/ 	.short	(.L_35 - .L_34)


	//   ....[0]....
.L_34:
        /*0080*/ 	.word	0x00000250
        /*0084*/ 	.word	0x000000ff
        /*0088*/ 	.word	0x00000000
        /*008c*/ 	.short	0x0100
        /*008e*/ 	.byte	0x08
	.zero		1


	//   ....[1]....
        /*0090*/ 	.word	0x00000260
        /*0094*/ 	.word	0x000000ff
        /*0098*/ 	.word	0x00000058
        /*009c*/ 	.short	0x0100
        /*009e*/ 	.byte	0x08
	.zero		1


	//   ....[2]....
        /*00a0*/ 	.word	0x00000270
        /*00a4*/ 	.word	0x000000ff
        /*00a8*/ 	.word	0x00000008
        /*00ac*/ 	.short	0x0100
        /*00ae*/ 	.byte	0x08
	.zero		1


	//   ....[3]....
        /*00b0*/ 	.word	0x00000280
        /*00b4*/ 	.word	0x000000ff
        /*00b8*/ 	.word	0x00000060
        /*00bc*/ 	.short	0x0100
        /*00be*/ 	.byte	0x08
	.zero		1


	//   ....[4]....
        /*00c0*/ 	.word	0x00000290
        /*00c4*/ 	.word	0x000000ff
        /*00c8*/ 	.word	0x00000010
        /*00cc*/ 	.short	0x0100
        /*00ce*/ 	.byte	0x08
	.zero		1


	//   ....[5]....
        /*00d0*/ 	.word	0x000002a0
        /*00d4*/ 	.word	0x000000ff
        /*00d8*/ 	.word	0x00000068
        /*00dc*/ 	.short	0x0100
        /*00de*/ 	.byte	0x08
	.zero		1


	//   ....[6]....
        /*00e0*/ 	.word	0x000002b0
        /*00e4*/ 	.word	0x000000ff
        /*00e8*/ 	.word	0x00000018
        /*00ec*/ 	.short	0x0100
        /*00ee*/ 	.byte	0x08
	.zero		1


	//   ....[7]....
        /*00f0*/ 	.word	0x000002c0
        /*00f4*/ 	.word	0x000000ff
        /*00f8*/ 	.word	0x00000070
        /*00fc*/ 	.short	0x0100
        /*00fe*/ 	.byte	0x08
	.zero		1


	//   ....[8]....
        /*0100*/ 	.word	0x000002d0
        /*0104*/ 	.word	0x000000ff
        /*0108*/ 	.word	0x00000020
        /*010c*/ 	.short	0x0100
        /*010e*/ 	.byte	0x08
	.zero		1


	//   ....[9]....
        /*0110*/ 	.word	0x000002e0
        /*0114*/ 	.word	0x000000ff
        /*0118*/ 	.word	0x00000078
        /*011c*/ 	.short	0x0100
        /*011e*/ 	.byte	0x08
	.zero		1


	//   ....[10]....
        /*0120*/ 	.word	0x000002f0
        /*0124*/ 	.word	0x000000ff
        /*0128*/ 	.word	0x00000028
        /*012c*/ 	.short	0x0100
        /*012e*/ 	.byte	0x08
	.zero		1


	//   ....[11]....
        /*0130*/ 	.word	0x00000300
        /*0134*/ 	.word	0x000000ff
        /*0138*/ 	.word	0x00000080
        /*013c*/ 	.short	0x0100
        /*013e*/ 	.byte	0x08
	.zero		1


	//   ....[12]....
        /*0140*/ 	.word	0x00000310
        /*0144*/ 	.word	0x000000ff
        /*0148*/ 	.word	0x00000030
        /*014c*/ 	.short	0x0100
        /*014e*/ 	.byte	0x08
	.zero		1


	//   ....[13]....
        /*0150*/ 	.word	0x00000320
        /*0154*/ 	.word	0x000000ff
        /*0158*/ 	.word	0x00000088
        /*015c*/ 	.short	0x0100
        /*015e*/ 	.byte	0x08
	.zero		1


	//   ....[14]....
        /*0160*/ 	.word	0x00000330
        /*0164*/ 	.word	0x000000ff
        /*0168*/ 	.word	0x00000038
        /*016c*/ 	.short	0x0100
        /*016e*/ 	.byte	0x08
	.zero		1


	//   ....[15]....
        /*0170*/ 	.word	0x00000340
        /*0174*/ 	.word	0x000000ff
        /*0178*/ 	.word	0x00000090
        /*017c*/ 	.short	0x0100
        /*017e*/ 	.byte	0x08
	.zero		1


	//   ....[16]....
        /*0180*/ 	.word	0x00000350
        /*0184*/ 	.word	0x000000ff
        /*0188*/ 	.word	0x00000040
        /*018c*/ 	.short	0x0100
        /*018e*/ 	.byte	0x08
	.zero		1


	//   ....[17]....
        /*0190*/ 	.word	0x00000360
        /*0194*/ 	.word	0x000000ff
        /*0198*/ 	.word	0x00000098
        /*019c*/ 	.short	0x0100
        /*019e*/ 	.byte	0x08
	.zero		1


	//   ....[18]....
        /*01a0*/ 	.word	0x00000370
        /*01a4*/ 	.word	0x000000ff
        /*01a8*/ 	.word	0x00000048
        /*01ac*/ 	.short	0x0100
        /*01ae*/ 	.byte	0x08
	.zero		1


	//   ....[19]....
        /*01b0*/ 	.word	0x00000380
        /*01b4*/ 	.word	0x000000ff
        /*01b8*/ 	.word	0x000000a0
        /*01bc*/ 	.short	0x0100
        /*01be*/ 	.byte	0x08
	.zero		1


	//   ....[20]....
        /*01c0*/ 	.word	0x00000390
        /*01c4*/ 	.word	0x000000ff
        /*01c8*/ 	.word	0x00000050
        /*01cc*/ 	.short	0x0100
        /*01ce*/ 	.byte	0x08
	.zero		1


	//   ....[21]....
        /*01d0*/ 	.word	0x000003a0
        /*01d4*/ 	.word	0x000000ff
        /*01d8*/ 	.word	0x000000a8
        /*01dc*/ 	.short	0x0100
        /*01de*/ 	.byte	0x08
	.zero		1


	//   ....[22]....
        /*01e0*/ 	.word	0x00000660
        /*01e4*/ 	.word	0x000000ff
        /*01e8*/ 	.word	0x000000c0
        /*01ec*/ 	.short	0x0100
        /*01ee*/ 	.byte	0x08
	.zero		1


	//   ....[23]....
        /*01f0*/ 	.word	0x000006e0
        /*01f4*/ 	.word	0x000000ff
        /*01f8*/ 	.word	0x000000c8
        /*01fc*/ 	.short	0x0100
        /*01fe*/ 	.byte	0x08
	.zero		1


	//   ....[24]....
        /*0200*/ 	.word	0x00001530
        /*0204*/ 	.word	0x00000003
        /*0208*/ 	.word	0x00000000
        /*020c*/ 	.short	0x010a
        /*020e*/ 	.byte	0x3f
	.zero		1


	//   ....[25]....
        /*0210*/ 	.word	0x00001590
        /*0214*/ 	.word	0x00000003
        /*0218*/ 	.word	0x00000000
        /*021c*/ 	.short	0x010a
        /*021e*/ 	.byte	0x3f
	.zero		1


	//   ....[26]....
        /*0220*/ 	.word	0x000018e0
        /*0224*/ 	.word	0x000000ff
        /*0228*/ 	.word	0x00000000
        /*022c*/ 	.short	0x010a
        /*022e*/ 	.byte	0x07
	.zero		1


	//   ....[27]....
        /*0230*/ 	.word	0x00001920
        /*0234*/ 	.word	0x000000ff
        /*0238*/ 	.word	0x00000000
        /*023c*/ 	.short	0x010a
        /*023e*/ 	.byte	0x07
	.zero		1


	//   ....[28]....
        /*0240*/ 	.word	0x00001b80
        /*0244*/ 	.word	0x000000ff
        /*0248*/ 	.word	0x00000000
        /*024c*/ 	.short	0x0101
        /*024e*/ 	.byte	0x07
	.zero		1


	//   ....[29]....
        /*0250*/ 	.word	0x00001d60
        /*0254*/ 	.word	0x000000ff
        /*0258*/ 	.word	0x00000000
        /*025c*/ 	.short	0x0101
        /*025e*/ 	.byte	0x06
	.zero		1


	//   ....[30]....
        /*0260*/ 	.word	0x00004140
        /*0264*/ 	.word	0x00000009
        /*0268*/ 	.word	0x00000058
        /*026c*/ 	.short	0x010a
        /*026e*/ 	.byte	0x3f
	.zero		1


	//   ....[31]....
        /*0270*/ 	.word	0x000044d0
        /*0274*/ 	.word	0x00000003
        /*0278*/ 	.word	0x000000c8
        /*027c*/ 	.short	0x0101
        /*027e*/ 	.byte	0x3f
	.zero		1


	//   ....[32]....
        /*0280*/ 	.word	0x00004c00
        /*0284*/ 	.word	0x00000007
        /*0288*/ 	.word	0x00000000
        /*028c*/ 	.short	0x010a
        /*028e*/ 	.byte	0x3f
	.zero		1


	//   ....[33]....
        /*0290*/ 	.word	0x00004c80
        /*0294*/ 	.word	0x00000008
        /*0298*/ 	.word	0x00000000
        /*029c*/ 	.short	0x010a
        /*029e*/ 	.byte	0x3f
	.zero		1


	//   ....[34]....
        /*02a0*/ 	.word	0x00004d10
        /*02a4*/ 	.word	0x00000009
        /*02a8*/ 	.word	0x00000000
        /*02ac*/ 	.short	0x010a
        /*02ae*/ 	.byte	0x3f
	.zero		1


	//   ....[35]....
        /*02b0*/ 	.word	0x00004da0
        /*02b4*/ 	.word	0x00000008
        /*02b8*/ 	.word	0x00000000
        /*02bc*/ 	.short	0x010a
        /*02be*/ 	.byte	0x3f
	.zero		1


	//   ....[36]....
        /*02c0*/ 	.word	0x00004e30
        /*02c4*/ 	.word	0x00000009
        /*02c8*/ 	.word	0x00000000
        /*02cc*/ 	.short	0x010a
        /*02ce*/ 	.byte	0x3f
	.zero		1


	//   ....[37]....
        /*02d0*/ 	.word	0x00004ec0
        /*02d4*/ 	.word	0x00000008
        /*02d8*/ 	.word	0x00000000
        /*02dc*/ 	.short	0x010a
        /*02de*/ 	.byte	0x3f
	.zero		1


	//   ....[38]....
        /*02e0*/ 	.word	0x00004f50
        /*02e4*/ 	.word	0x00000009
        /*02e8*/ 	.word	0x00000000
        /*02ec*/ 	.short	0x010a
        /*02ee*/ 	.byte	0x3f
	.zero		1


	//   ....[39]....
        /*02f0*/ 	.word	0x00004fe0
        /*02f4*/ 	.word	0x00000008
        /*02f8*/ 	.word	0x00000000
        /*02fc*/ 	.short	0x010a
        /*02fe*/ 	.byte	0x3f
	.zero		1


	//   ....[40]....
        /*0300*/ 	.word	0x00005070
        /*0304*/ 	.word	0x00000009
        /*0308*/ 	.word	0x00000000
        /*030c*/ 	.short	0x010a
        /*030e*/ 	.byte	0x3f
	.zero		1


	//   ....[41]....
        /*0310*/ 	.word	0x00005100
        /*0314*/ 	.word	0x00000006
        /*0318*/ 	.word	0x00000000
        /*031c*/ 	.short	0x010a
        /*031e*/ 	.byte	0x3f
	.zero		1


	//   ....[42]....
        /*0320*/ 	.word	0x00005190
        /*0324*/ 	.word	0x00000003
        /*0328*/ 	.word	0x00000000
        /*032c*/ 	.short	0x010a
        /*032e*/ 	.byte	0x3f
	.zero		1


	//   ....[43]....
        /*0330*/ 	.word	0x000051f0
        /*0334*/ 	.word	0x00000003
        /*0338*/ 	.word	0x00000000
        /*033c*/ 	.short	0x010a
        /*033e*/ 	.byte	0x3f
	.zero		1


	//   ....[44]....
        /*0340*/ 	.word	0x00005250
        /*0344*/ 	.word	0x00000004
        /*0348*/ 	.word	0x00000000
        /*034c*/ 	.short	0x010a
        /*034e*/ 	.byte	0x3f
	.zero		1


	//   ....[45]....
        /*0350*/ 	.word	0x00005320
        /*0354*/ 	.word	0x00000009
        /*0358*/ 	.word	0x00000058
        /*035c*/ 	.short	0x010a
        /*035e*/ 	.byte	0x3f
	.zero		1


	//   ....[46]....
        /*0360*/ 	.word	0x000053f0
        /*0364*/ 	.word	0x00000007
        /*0368*/ 	.word	0x00000000
        /*036c*/ 	.short	0x010a
        /*036e*/ 	.byte	0x3f
	.zero		1


	//   ....[47]....
        /*0370*/ 	.word	0x00005440
        /*0374*/ 	.word	0x00000008
        /*0378*/ 	.word	0x00000000
        /*037c*/ 	.short	0x010a
        /*037e*/ 	.byte	0x3f
	.zero		1


	//   ....[48]....
        /*0380*/ 	.word	0x00005490
        /*0384*/ 	.word	0x00000009
        /*0388*/ 	.word	0x00000000
        /*038c*/ 	.short	0x010a
        /*038e*/ 	.byte	0x3f
	.zero		1


	//   ....[49]....
        /*0390*/ 	.word	0x000054e0
        /*0394*/ 	.word	0x00000008
        /*0398*/ 	.word	0x00000000
        /*039c*/ 	.short	0x010a
        /*039e*/ 	.byte	0x3f
	.zero		1


	//   ....[50]....
        /*03a0*/ 	.word	0x00005530
        /*03a4*/ 	.word	0x00000009
        /*03a8*/ 	.word	0x00000000
        /*03ac*/ 	.short	0x010a
        /*03ae*/ 	.byte	0x3f
	.zero		1


	//   ....[51]....
        /*03b0*/ 	.word	0x00005580
        /*03b4*/ 	.word	0x00000008
        /*03b8*/ 	.word	0x00000000
        /*03bc*/ 	.short	0x010a
        /*03be*/ 	.byte	0x3f
	.zero		1


	//   ....[52]....
        /*03c0*/ 	.word	0x000055d0
        /*03c4*/ 	.word	0x00000009
        /*03c8*/ 	.word	0x00000000
        /*03cc*/ 	.short	0x010a
        /*03ce*/ 	.byte	0x3f
	.zero		1


	//   ....[53]....
        /*03d0*/ 	.word	0x00005620
        /*03d4*/ 	.word	0x00000008
        /*03d8*/ 	.word	0x00000000
        /*03dc*/ 	.short	0x010a
        /*03de*/ 	.byte	0x3f
	.zero		1


	//   ....[54]....
        /*03e0*/ 	.word	0x00005670
        /*03e4*/ 	.word	0x00000009
        /*03e8*/ 	.word	0x00000000
        /*03ec*/ 	.short	0x010a
        /*03ee*/ 	.byte	0x3f
	.zero		1


	//   ....[55]....
        /*03f0*/ 	.word	0x000056c0
        /*03f4*/ 	.word	0x00000006
        /*03f8*/ 	.word	0x00000000
        /*03fc*/ 	.short	0x010a
        /*03fe*/ 	.byte	0x3f
	.zero		1


	//----- nvinfo : EIATTR_NUM_MBARRIERS
	.align		4
.L_35:
        /*0400*/ 	.byte	0x03, 0x38
        /*0402*/ 	.short	0x0018


	//----- nvinfo : EIATTR_EXIT_INSTR_OFFSETS
	.align		4
        /*0404*/ 	.byte	0x04, 0x1c
        /*0406*/ 	.short	(.L_37 - .L_36)


	//   ....[0]....
.L_36:
        /*0408*/ 	.word	0x00000780


	//   ....[1]....
        /*040c*/ 	.word	0x00001060


	//   ....[2]....
        /*0410*/ 	.word	0x00003800


	//   ....[3]....
        /*0414*/ 	.word	0x00003e50


	//   ....[4]....
        /*0418*/ 	.word	0x000051e0


	//----- nvinfo : EIATTR_MAX_THREADS
	.align		4
.L_37:
        /*041c*/ 	.byte	0x04, 0x05
        /*041e*/ 	.short	(.L_39 - .L_38)
.L_38:
        /*0420*/ 	.word	0x00000180
        /*0424*/ 	.word	0x00000001
        /*0428*/ 	.word	0x00000001


	//----- nvinfo : EIATTR_CRS_STACK_SIZE
	.align		4
.L_39:
        /*042c*/ 	.byte	0x04, 0x1e
        /*042e*/ 	.short	(.L_41 - .L_40)
.L_40:
        /*0430*/ 	.word	0x00000000


	//----- nvinfo : EIATTR_CBANK_PARAM_SIZE
	.align		4
.L_41:
        /*0434*/ 	.byte	0x03, 0x19
        /*0436*/ 	.short	0x0470


	//----- nvinfo : EIATTR_PARAM_CBANK
	.align		4
        /*0438*/ 	.byte	0x04, 0x0a
        /*043a*/ 	.short	(.L_43 - .L_42)
	.align		4
.L_42:
        /*043c*/ 	.word	index@(.nv.constant0._ZN7cutlass13device_kernelINS_4gemm6kernel13GemmUniversalIN4cute5tupleIJiiiiEEENS1_10collective13CollectiveMmaINS1_34MainloopSm90TmaGmmaWarpSpecializedILi11ENS5_IJNS4_1CILi1EEESB_SB_EEENS1_35KernelTmaWarpSpecializedCooperativeEEENS5_IJNSA_ILi128EEENSA_ILi32EEENSA_ILi64EEEEEENS_6half_tENS5_IJlSB_lEEESJ_SK_NS4_8TiledMMAINS4_8MMA_AtomIJNS4_4SM904GMMA25MMA_64x32x16_F32F16F16_SSILNSO_5MajorE0ELSQ_0ELNSO_7ScaleInE1ELSR_1EEEEEENS4_6LayoutINS5_IJNSA_ILi2EEESB_SB_EEENS5_IJSB_NSA_ILi0EEESX_EEEEENS5_IJNS4_10UnderscoreES10_S10_EEEEENS4_13SM90_TMA_LOADENS4_14ComposedLayoutINS4_7SwizzleILi3ELi4ELi3EEENS4_18smem_ptr_flag_bitsILi16EEENSU_INS5_IJNSA_ILi8EEESH_EEENS5_IJSH_SB_EEEEEEEvNS4_8identityES13_S1D_vS1E_EENS_8epilogue10collective6detail29Sm90TmaWarpSpecializedAdapterINS1H_15DefaultEpilogueISJ_SK_SK_NS1G_6thread17LinearCombinationISJ_Li1EffLNS1L_9ScaleType4KindE0ELNS_15FloatRoundStyleE2ESJ_EENS1_15EpilogueDefaultEEEEEvvEEEEvNT_6ParamsE)
        /*0440*/ 	.short	0x0210
        /*0442*/ 	.short	0x0470


	//----- nvinfo : EIATTR_SW_WAR
	.align		4
.L_43:
        /*0444*/ 	.byte	0x04, 0x36
        /*0446*/ 	.short	(.L_45 - .L_44)
.L_44:
        /*0448*/ 	.word	0x00000008
.L_45:


//--------------------- .nv.callgraph             --------------------------
	.section	.nv.callgraph,"",@"SHT_CUDA_CALLGRAPH"
	.align	4
	.sectionentsize	8
	.align		4
        /*0000*/ 	.word	0x00000000
	.align		4
        /*0004*/ 	.word	0xffffffff
	.align		4
        /*0008*/ 	.word	index@(_ZN7cutlass13device_kernelINS_4gemm6kernel13GemmUniversalIN4cute5tupleIJiiiiEEENS1_10collective13CollectiveMmaINS1_34MainloopSm90TmaGmmaWarpSpecializedILi11ENS5_IJNS4_1CILi1EEESB_SB_EEENS1_35KernelTmaWarpSpecializedCooperativeEEENS5_IJNSA_ILi128EEENSA_ILi32EEENSA_ILi64EEEEEENS_6half_tENS5_IJlSB_lEEESJ_SK_NS4_8TiledMMAINS4_8MMA_AtomIJNS4_4SM904GMMA25MMA_64x32x16_F32F16F16_SSILNSO_5MajorE0ELSQ_0ELNSO_7ScaleInE1ELSR_1EEEEEENS4_6LayoutINS5_IJNSA_ILi2EEESB_SB_EEENS5_IJSB_NSA_ILi0EEESX_EEEEENS5_IJNS4_10UnderscoreES10_S10_EEEEENS4_13SM90_TMA_LOADENS4_14ComposedLayoutINS4_7SwizzleILi3ELi4ELi3EEENS4_18smem_ptr_flag_bitsILi16EEENSU_INS5_IJNSA_ILi8EEESH_EEENS5_IJSH_SB_EEEEEEEvNS4_8identityES13_S1D_vS1E_EENS_8epilogue10collective6detail29Sm90TmaWarpSpecializedAdapterINS1H_15DefaultEpilogueISJ_SK_SK_NS1G_6thread17LinearCombinationISJ_Li1EffLNS1L_9ScaleType4KindE0ELNS_15FloatRoundStyleE2ESJ_EENS1_15EpilogueDefaultEEEEEvvEEEEvNT_6ParamsE)
	.align		4
        /*000c*/ 	.word	index@(__assertfail)
	.align		4
        /*0010*/ 	.word	0x00000000
	.align		4
        /*0014*/ 	.word	0xfffffffe
	.align		4
        /*0018*/ 	.word	0x00000000
	.align		4
        /*001c*/ 	.word	0xfffffffd
	.align		4
        /*0020*/ 	.word	0x00000000
	.align		4
        /*0024*/ 	.word	0xfffffffc


//--------------------- .nv.constant4             --------------------------
	.section	.nv.constant4,"a",@progbits
	.align	8
	.align		8
.nv.constant4:
        /*0000*/ 	.dword	__assertfail
	.align		8
        /*0008*/ 	.dword	__unnamed_1
	.align		8
        /*0010*/ 	.dword	_ZN40_INTERNAL_9426fccc_4_k_cu_2b0b583c_164104cuda3std3__45__cpo5beginE
	.align		8
        /*0018*/ 	.dword	_ZN40_INTERNAL_9426fccc_4_k_cu_2b0b583c_164104cuda3std3__45__cpo3endE
	.align		8
        /*0020*/ 	.dword	_ZN40_INTERNAL_9426fccc_4_k_cu_2b0b583c_164104cuda3std3__45__cpo6cbeginE
	.align		8
        /*0028*/ 	.dword	_ZN40_INTERNAL_9426fccc_4_k_cu_2b0b583c_164104cuda3std3__45__cpo4cendE
	.align		8
        /*0030*/ 	.dword	_ZN40_INTERNAL_9426fccc_4_k_cu_2b0b583c_164104cuda3std3__442_GLOBAL__N__9426fccc_4_k_cu_2b0b583c_164106ignoreE
	.align		8
        /*0038*/ 	.dword	_ZN40_INTERNAL_9426fccc_4_k_cu_2b0b583c_164104cuda3std3__419piecewise_constructE
	.align		8
        /*0040*/ 	.dword	_ZN40_INTERNAL_9426fccc_4_k_cu_2b0b583c_164104cuda3std3__48in_placeE
	.align		8
        /*0048*/ 	.dword	_ZN40_INTERNAL_9426fccc_4_k_cu_2b0b583c_164104cuda3std6ranges3__45__cpo4swapE
	.align		8
        /*0050*/ 	.dword	_ZN40_INTERNAL_9426fccc_4_k_cu_2b0b583c_164104cuda3std6ranges3__45__cpo9iter_moveE
	.align		8
        /*0058*/ 	.dword	_ZN40_INTERNAL_9426fccc_4_k_cu_2b0b583c_164104cute7productE
	.align		8
        /*0060*/ 	.dword	_ZN40_INTERNAL_9426fccc_4_k_cu_2b0b583c_164104cute1_E
	.align		8
        /*0068*/ 	.dword	$str$22
	.align		8
        /*0070*/ 	.dword	$str$23


//--------------------- .text._ZN7cutlass13device_kernelINS_4gemm6kernel13GemmUniversalIN4cute5tupleIJiiiiEEENS1_10collective13CollectiveMmaINS1_34MainloopSm90TmaGmmaWarpSpecializedILi11ENS5_IJNS4_1CILi1EEESB_SB_EEENS1_35KernelTmaWarpSpecializedCooperativeEEENS5_IJNSA_ILi128EEENSA_ILi32EEENSA_ILi64EEEEEENS_6half_tENS5_IJlSB_lEEESJ_SK_NS4_8TiledMMAINS4_8MMA_AtomIJNS4_4SM904GMMA25MMA_64x32x16_F32F16F16_SSILNSO_5MajorE0ELSQ_0ELNSO_7ScaleInE1ELSR_1EEEEEENS4_6LayoutINS5_IJNSA_ILi2EEESB_SB_EEENS5_IJSB_NSA_ILi0EEESX_EEEEENS5_IJNS4_10UnderscoreES10_S10_EEEEENS4_13SM90_TMA_LOADENS4_14ComposedLayoutINS4_7SwizzleILi3ELi4ELi3EEENS4_18smem_ptr_flag_bitsILi16EEENSU_INS5_IJNSA_ILi8EEESH_EEENS5_IJSH_SB_EEEEEEEvNS4_8identityES13_S1D_vS1E_EENS_8epilogue10collective6detail29Sm90TmaWarpSpecializedAdapterINS1H_15DefaultEpilogueISJ_SK_SK_NS1G_6thread17LinearCombinationISJ_Li1EffLNS1L_9ScaleType4KindE0ELNS_15FloatRoundStyleE2ESJ_EENS1_15EpilogueDefaultEEEEEvvEEEEvNT_6ParamsE --------------------------
	.section	.text._ZN7cutlass13device_kernelINS_4gemm6kernel13GemmUniversalIN4cute5tupleIJiiiiEEENS1_10collective13CollectiveMmaINS1_34MainloopSm90TmaGmmaWarpSpecializedILi11ENS5_IJNS4_1CILi1EEESB_SB_EEENS1_35KernelTmaWarpSpecializedCooperativeEEENS5_IJNSA_ILi128EEENSA_ILi32EEENSA_ILi64EEEEEENS_6half_tENS5_IJlSB_lEEESJ_SK_NS4_8TiledMMAINS4_8MMA_AtomIJNS4_4SM904GMMA25MMA_64x32x16_F32F16F16_SSILNSO_5MajorE0ELSQ_0ELNSO_7ScaleInE1ELSR_1EEEEEENS4_6LayoutINS5_IJNSA_ILi2EEESB_SB_EEENS5_IJSB_NSA_ILi0EEESX_EEEEENS5_IJNS4_10UnderscoreES10_S10_EEEEENS4_13SM90_TMA_LOADENS4_14ComposedLayoutINS4_7SwizzleILi3ELi4ELi3EEENS4_18smem_ptr_flag_bitsILi16EEENSU_INS5_IJNSA_ILi8EEESH_EEENS5_IJSH_SB_EEEEEEEvNS4_8identityES13_S1D_vS1E_EENS_8epilogue10collective6detail29Sm90TmaWarpSpecializedAdapterINS1H_15DefaultEpilogueISJ_SK_SK_NS1G_6thread17LinearCombinationISJ_Li1EffLNS1L_9ScaleType4KindE0ELNS_15FloatRoundStyleE2ESJ_EENS1_15EpilogueDefaultEEEEEvvEEEEvNT_6ParamsE,"ax",@progbits
	.align	128
.text._ZN7cutlass13device_kernelINS_4gemm6kernel13GemmUniversalIN4cute5tupleIJiiiiEEENS1_10collective13CollectiveMmaINS1_34MainloopSm90TmaGmmaWarpSpecializedILi11ENS5_IJNS4_1CILi1EEESB_SB_EEENS1_35KernelTmaWarpSpecializedCooperativeEEENS5_IJNSA_ILi128EEENSA_ILi32EEENSA_ILi64EEEEEENS_6half_tENS5_IJlSB_lEEESJ_SK_NS4_8TiledMMAINS4_8MMA_AtomIJNS4_4SM904GMMA25MMA_64x32x16_F32F16F16_SSILNSO_5MajorE0ELSQ_0ELNSO_7ScaleInE1ELSR_1EEEEEENS4_6LayoutINS5_IJNSA_ILi2EEESB_SB_EEENS5_IJSB_NSA_ILi0EEESX_EEEEENS5_IJNS4_10UnderscoreES10_S10_EEEEENS4_13SM90_TMA_LOADENS4_14ComposedLayoutINS4_7SwizzleILi3ELi4ELi3EEENS4_18smem_ptr_flag_bitsILi16EEENSU_INS5_IJNSA_ILi8EEESH_EEENS5_IJSH_SB_EEEEEEEvNS4_8identityES13_S1D_vS1E_EENS_8epilogue10collective6detail29Sm90TmaWarpSpecializedAdapterINS1H_15DefaultEpilogueISJ_SK_SK_NS1G_6thread17LinearCombinationISJ_Li1EffLNS1L_9ScaleType4KindE0ELNS_15FloatRoundStyleE2ESJ_EENS1_15EpilogueDefaultEEEEEvvEEEEvNT_6ParamsE:
        .type           _ZN7cutlass13device_kernelINS_4gemm6kernel13GemmUniversalIN4cute5tupleIJiiiiEEENS1_10collective13CollectiveMmaINS1_34MainloopSm90TmaGmmaWarpSpecializedILi11ENS5_IJNS4_1CILi1EEESB_SB_EEENS1_35KernelTmaWarpSpecializedCooperativeEEENS5_IJNSA_ILi128EEENSA_ILi32EEENSA_ILi64EEEEEENS_6half_tENS5_IJlSB_lEEESJ_SK_NS4_8TiledMMAINS4_8MMA_AtomIJNS4_4SM904GMMA25MMA_64x32x16_F32F16F16_SSILNSO_5MajorE0ELSQ_0ELNSO_7ScaleInE1ELSR_1EEEEEENS4_6LayoutINS5_IJNSA_ILi2EEESB_SB_EEENS5_IJSB_NSA_ILi0EEESX_EEEEENS5_IJNS4_10UnderscoreES10_S10_EEEEENS4_13SM90_TMA_LOADENS4_14ComposedLayoutINS4_7SwizzleILi3ELi4ELi3EEENS4_18smem_ptr_flag_bitsILi16EEENSU_INS5_IJNSA_ILi8EEESH_EEENS5_IJSH_SB_EEEEEEEvNS4_8identityES13_S1D_vS1E_EENS_8epilogue10collective6detail29Sm90TmaWarpSpecializedAdapterINS1H_15DefaultEpilogueISJ_SK_SK_NS1G_6thread17LinearCombinationISJ_Li1EffLNS1L_9ScaleType4KindE0ELNS_15FloatRoundStyleE2ESJ_EENS1_15EpilogueDefaultEEEEEvvEEEEvNT_6ParamsE,@function
        .size           _ZN7cutlass13device_kernelINS_4gemm6kernel13GemmUniversalIN4cute5tupleIJiiiiEEENS1_10collective13CollectiveMmaINS1_34MainloopSm90TmaGmmaWarpSpecializedILi11ENS5_IJNS4_1CILi1EEESB_SB_EEENS1_35KernelTmaWarpSpecializedCooperativeEEENS5_IJNSA_ILi128EEENSA_ILi32EEENSA_ILi64EEEEEENS_6half_tENS5_IJlSB_lEEESJ_SK_NS4_8TiledMMAINS4_8MMA_AtomIJNS4_4SM904GMMA25MMA_64x32x16_F32F16F16_SSILNSO_5MajorE0ELSQ_0ELNSO_7ScaleInE1ELSR_1EEEEEENS4_6LayoutINS5_IJNSA_ILi2EEESB_SB_EEENS5_IJSB_NSA_ILi0EEESX_EEEEENS5_IJNS4_10UnderscoreES10_S10_EEEEENS4_13SM90_TMA_LOADENS4_14ComposedLayoutINS4_7SwizzleILi3ELi4ELi3EEENS4_18smem_ptr_flag_bitsILi16EEENSU_INS5_IJNSA_ILi8EEESH_EEENS5_IJSH_SB_EEEEEEEvNS4_8identityES13_S1D_vS1E_EENS_8epilogue10collective6detail29Sm90TmaWarpSpecializedAdapterINS1H_15DefaultEpilogueISJ_SK_SK_NS1G_6thread17LinearCombinationISJ_Li1EffLNS1L_9ScaleType4KindE0ELNS_15FloatRoundStyleE2ESJ_EENS1_15EpilogueDefaultEEEEEvvEEEEvNT_6ParamsE,(.L_x_113 - _ZN7cutlass13device_kernelINS_4gemm6kernel13GemmUniversalIN4cute5tupleIJiiiiEEENS1_10collective13CollectiveMmaINS1_34MainloopSm90TmaGmmaWarpSpecializedILi11ENS5_IJNS4_1CILi1EEESB_SB_EEENS1_35KernelTmaWarpSpecializedCooperativeEEENS5_IJNSA_ILi128EEENSA_ILi32EEENSA_ILi64EEEEEENS_6half_tENS5_IJlSB_lEEESJ_SK_NS4_8TiledMMAINS4_8MMA_AtomIJNS4_4SM904GMMA25MMA_64x32x16_F32F16F16_SSILNSO_5MajorE0ELSQ_0ELNSO_7ScaleInE1ELSR_1EEEEEENS4_6LayoutINS5_IJNSA_ILi2EEESB_SB_EEENS5_IJSB_NSA_ILi0EEESX_EEEEENS5_IJNS4_10UnderscoreES10_S10_EEEEENS4_13SM90_TMA_LOADENS4_14ComposedLayoutINS4_7SwizzleILi3ELi4ELi3EEENS4_18smem_ptr_flag_bitsILi16EEENSU_INS5_IJNSA_ILi8EEESH_EEENS5_IJSH_SB_EEEEEEEvNS4_8identityES13_S1D_vS1E_EENS_8epilogue10collective6detail29Sm90TmaWarpSpecializedAdapterINS1H_15DefaultEpilogueISJ_SK_SK_NS1G_6thread17LinearCombinationISJ_Li1EffLNS1L_9ScaleType4KindE0ELNS_15FloatRoundStyleE2ESJ_EENS1_15EpilogueDefaultEEEEEvvEEEEvNT_6ParamsE)
        .other          _ZN7cutlass13device_kernelINS_4gemm6kernel13GemmUniversalIN4cute5tupleIJiiiiEEENS1_10collective13CollectiveMmaINS1_34MainloopSm90TmaGmmaWarpSpecializedILi11ENS5_IJNS4_1CILi1EEESB_SB_EEENS1_35KernelTmaWarpSpecializedCooperativeEEENS5_IJNSA_ILi128EEENSA_ILi32EEENSA_ILi64EEEEEENS_6half_tENS5_IJlSB_lEEESJ_SK_NS4_8TiledMMAINS4_8MMA_AtomIJNS4_4SM904GMMA25MMA_64x32x16_F32F16F16_SSILNSO_5MajorE0ELSQ_0ELNSO_7ScaleInE1ELSR_1EEEEEENS4_6LayoutINS5_IJNSA_ILi2EEESB_SB_EEENS5_IJSB_NSA_ILi0EEESX_EEEEENS5_IJNS4_10UnderscoreES10_S10_EEEEENS4_13SM90_TMA_LOADENS4_14ComposedLayoutINS4_7SwizzleILi3ELi4ELi3EEENS4_18smem_ptr_flag_bitsILi16EEENSU_INS5_IJNSA_ILi8EEESH_EEENS5_IJSH_SB_EEEEEEEvNS4_8identityES13_S1D_vS1E_EENS_8epilogue10collective6detail29Sm90TmaWarpSpecializedAdapterINS1H_15DefaultEpilogueISJ_SK_SK_NS1G_6thread17LinearCombinationISJ_Li1EffLNS1L_9ScaleType4KindE0ELNS_15FloatRoundStyleE2ESJ_EENS1_15EpilogueDefaultEEEEEvvEEEEvNT_6ParamsE,@"STO_CUDA_ENTRY STV_DEFAULT"
_ZN7cutlass13device_kernelINS_4gemm6kernel13GemmUniversalIN4cute5tupleIJiiiiEEENS1_10collective13CollectiveMmaINS1_34MainloopSm90TmaGmmaWarpSpecializedILi11ENS5_IJNS4_1CILi1EEESB_SB_EEENS1_35KernelTmaWarpSpecializedCooperativeEEENS5_IJNSA_ILi128EEENSA_ILi32EEENSA_ILi64EEEEEENS_6half_tENS5_IJlSB_lEEESJ_SK_NS4_8TiledMMAINS4_8MMA_AtomIJNS4_4SM904GMMA25MMA_64x32x16_F32F16F16_SSILNSO_5MajorE0ELSQ_0ELNSO_7ScaleInE1ELSR_1EEEEEENS4_6LayoutINS5_IJNSA_ILi2EEESB_SB_EEENS5_IJSB_NSA_ILi0EEESX_EEEEENS5_IJNS4_10UnderscoreES10_S10_EEEEENS4_13SM90_TMA_LOADENS4_14ComposedLayoutINS4_7SwizzleILi3ELi4ELi3EEENS4_18smem_ptr_flag_bitsILi16EEENSU_INS5_IJNSA_ILi8EEESH_EEENS5_IJSH_SB_EEEEEEEvNS4_8identityES13_S1D_vS1E_EENS_8epilogue10collective6detail29Sm90TmaWarpSpecializedAdapterINS1H_15DefaultEpilogueISJ_SK_SK_NS1G_6thread17LinearCombinationISJ_Li1EffLNS1L_9ScaleType4KindE0ELNS_15FloatRoundStyleE2ESJ_EENS1_15EpilogueDefaultEEEEEvvEEEEvNT_6ParamsE:
[----:B------:R-:W0:Y:S01]  /*0000*/  LDC R1, c[0x0][0x28] ;  /* 0x00000a00ff017b82 */ /* 0x000e220000000800 */
[----:B------:R-:W1:Y:S01]  /*0010*/  S2R R3, SR_TID.X ;  /* 0x0000000000037919 */ /* 0x000e620000002100 */
[----:B------:R-:W-:Y:S01]  /*0020*/  ELECT P0, URZ, PT ;  /* 0x00000000003f782f */ /* 0x000fe20003800000 */
[----:B------:R-:W-:Y:S01]  /*0030*/  BSSY B0, `(.L_x_0) ;  /* 0x000000f000007945 */ /* 0x000fe20003800000 */
[--C-:B-1----:R-:W-:Y:S02]  /*0040*/  SHF.R.U32.HI R0, RZ, 0x5, R3.reuse ;  /* 0x00000005ff007819 */ /* 0x102fe40000011603 */
[----:B------:R-:W-:-:S03]  /*0050*/  SHF.R.U32.HI R14, RZ, 0x7, R3 ;  /* 0x00000007ff0e7819 */ /* 0x000fc60000011603 */
[----:B------:R-:W1:Y:S04]  /*0060*/  SHFL.IDX PT, R2, R0, RZ, 0x1f ;  /* 0x00001fff00027589 */ /* 0x000e6800000e0000 */
[----:B------:R2:W3:Y:S01]  /*0070*/  SHFL.IDX PT, R4, R14, RZ, 0x1f ;  /* 0x00001fff0e047589 */ /* 0x0004e200000e0000 */
[----:B-1----:R-:W-:-:S13]  /*0080*/  ISETP.NE.OR P0, PT, R2, RZ, !P0 ;  /* 0x000000ff0200720c */ /* 0x002fda0004705670 */
[----:B0-23--:R-:W-:Y:S05]  /*0090*/  @P0 BRA `(.L_x_1) ;  /* 0x0000000000200947 */ /* 0x00dfea0003800000 */
[----:B------:R-:W-:Y:S02]  /*00a0*/  ULDC.64 UR4, c[0x0][0x198] ;  /* 0x0000660000047ab9 */ /* 0x000fe40000000a00 */
[----:B------:R-:W-:Y:S02]  /*00b0*/  UIADD3 UR6, UP0, UR4, 0xf0, URZ ;  /* 0x000000f004067890 */ /* 0x000fe4000ff1e03f */
[----:B------:R-:W-:Y:S02]  /*00c0*/  UIADD3 UR4, UP1, UR4, 0x1f0, URZ ;  /* 0x000001f004047890 */ /* 0x000fe4000ff3e03f */
[----:B------:R-:W-:Y:S02]  /*00d0*/  UIADD3.X UR7, URZ, UR5, URZ, UP0, !UPT ;  /* 0x000000053f077290 */ /* 0x000fe400087fe43f */
[----:B------:R-:W-:-:S07]  /*00e0*/  UIADD3.X UR5, URZ, UR5, URZ, UP1, !UPT ;  /* 0x000000053f057290 */ /* 0x000fce0008ffe43f */
[----:B------:R0:W-:Y:S02]  /*00f0*/  UTMACCTL.PF [UR6] ;  /* 0x00000000060079b9 */ /* 0x0001e40008040000 */
[----:B------:R0:W-:Y:S02]  /*0100*/  UTMACCTL.PF [UR4] ;  /* 0x00000000040079b9 */ /* 0x0001e40008040000 */
[----:B0-----:R-:W-:Y:S01]  /*0110*/  NOP ;  /* 0x0000000000007918 */ /* 0x001fe20000000000 */
.L_x_1:
[----:B------:R-:W-:Y:S05]  /*0120*/  BSYNC B0 ;  /* 0x0000000000007941 */ /* 0x000fea0003800000 */
.L_x_0:
[----:B------:R-:W0:Y:S02]  /*0130*/  SHFL.IDX PT, R5, R0, RZ, 0x1f ;  /* 0x00001fff00057589 */ /* 0x000e2400000e0000 */
[----:B0-----:R-:W-:-:S13]  /*0140*/  ISETP.NE.AND P0, PT, R5, RZ, PT ;  /* 0x000000ff0500720c */ /* 0x001fda0003f05270 */
[----:B------:R-:W-:Y:S05]  /*0150*/  @P0 BRA `(.L_x_2) ;  /* 0x00000000009c0947 */ /* 0x000fea0003800000 */
[----:B------:R-:W-:Y:S01]  /*0160*/  ELECT P0, URZ, PT ;  /* 0x00000000003f782f */ /* 0x000fe20003800000 */
[----:B------:R-:W-:-:S12]  /*0170*/  BSSY B0, `(.L_x_2) ;  /* 0x0000025000007945 */ /* 0x000fd80003800000 */
[----:B------:R-:W-:Y:S05]  /*0180*/  @!P0 BRA `(.L_x_3) ;  /* 0x00000000008c8947 */ /* 0x000fea0003800000 */
[----:B------:R-:W0:Y:S01]  /*0190*/  S2UR UR8, SR_CgaCtaId ;  /* 0x00000000000879c3 */ /* 0x000e220000008800 */
[----:B------:R-:W-:Y:S01]  /*01a0*/  UMOV UR4, 0x400 ;  /* 0x0000040000047882 */ /* 0x000fe20000000000 */
[----:B------:R-:W-:Y:S01]  /*01b0*/  UMOV UR5, 0x1 ;  /* 0x0000000100057882 */ /* 0x000fe20000000000 */
[----:B------:R-:W-:Y:S02]  /*01c0*/  UMOV UR6, 0x100 ;  /* 0x0000010000067882 */ /* 0x000fe40000000000 */
[----:B------:R-:W-:-:S04]  /*01d0*/  UIADD3 UR6, -UR6, 0x100000, URZ ;  /* 0x0010000006067890 */ /* 0x000fc8000fffe13f */
[----:B------:R-:W-:Y:S02]  /*01e0*/  USHF.L.U32 UR7, UR6, 0xb, URZ ;  /* 0x0000000b06077899 */ /* 0x000fe4000800063f */
[----:B------:R-:W-:Y:S02]  /*01f0*/  USHF.L.U32 UR6, UR6, 0x1, URZ ;  /* 0x0000000106067899 */ /* 0x000fe4000800063f */
[----:B0-----:R-:W-:Y:S02]  /*0200*/  ULEA UR8, UR8, UR4, 0x18 ;  /* 0x0000000408087291 */ /* 0x001fe4000f8ec03f */
[----:B------:R-:W-:-:S04]  /*0210*/  UIADD3 UR4, -UR5, 0x100000, URZ ;  /* 0x0010000005047890 */ /* 0x000fc8000fffe13f */
[----:B------:R-:W-:Y:S02]  /*0220*/  USHF.L.U32 UR5, UR4, 0xb, URZ ;  /* 0x0000000b04057899 */ /* 0x000fe4000800063f */
[----:B------:R-:W-:Y:S01]  /*0230*/  USHF.L.U32 UR4, UR4, 0x1, URZ ;  /* 0x0000000104047899 */ /* 0x000fe2000800063f */
[----:B------:R-:W0:Y:S11]  /*0240*/  FENCE.VIEW.ASYNC.S ;  /* 0x00000000000073c6 */ /* 0x000e360000000000 */
[----:B0-----:R0:W1:Y:S01]  /*0250*/  SYNCS.EXCH.64 URZ, [UR8], UR4 ;  /* 0x00000004083f75b2 */ /* 0x0010620008000100 */
[----:B------:R0:W2:Y:S01]  /*0260*/  SYNCS.EXCH.64 URZ, [UR8+0x58], UR6 ;  /* 0x00005806083f75b2 */ /* 0x0000a20008000100 */
[----:B------:R0:W3:Y:S01]  /*0270*/  SYNCS.EXCH.64 URZ, [UR8+0x8], UR4 ;  /* 0x00000804083f75b2 */ /* 0x0000e20008000100 */
[----:B------:R0:W4:Y:S01]  /*0280*/  SYNCS.EXCH.64 URZ, [UR8+0x60], UR6 ;  /* 0x00006006083f75b2 */ /* 0x0001220008000100 */
[----:B------:R0:W0:Y:S01]  /*0290*/  SYNCS.EXCH.64 URZ, [UR8+0x10], UR4 ;  /* 0x00001004083f75b2 */ /* 0x0000220008000100 */
        /* <DEDUP_REMOVED lines=17> */
[----:B------:R-:W-:Y:S01]  /*03b0*/  NOP ;  /* 0x0000000000007918 */ /* 0x000fe20000000000 */
.L_x_3:
[----:B0-----:R-:W-:Y:S05]  /*03c0*/  BSYNC B0 ;  /* 0x0000000000007941 */ /* 0x001fea0003800000 */
.L_x_2:
[----:B------:R-:W0:Y:S01]  /*03d0*/  SHFL.IDX PT, R0, R0, RZ, 0x1f ;  /* 0x00001fff00007589 */ /* 0x000e2200000e0000 */
[----:B------:R-:W5:Y:S01]  /*03e0*/  LDC R16, c[0x0][0x65c] ;  /* 0x00019700ff107b82 */ /* 0x000f620000000800 */
[----:B------:R-:W-:Y:S02]  /*03f0*/  ELECT P0, URZ, PT ;  /* 0x00000000003f782f */ /* 0x000fe40003800000 */
[----:B------:R-:W-:Y:S01]  /*0400*/  SHF.R.S32.HI R7, RZ, 0x1f, R2 ;  /* 0x0000001fff077819 */ /* 0x000fe20000011402 */
[----:B------:R-:W1:Y:S01]  /*0410*/  S2R R5, SR_CTAID.Y ;  /* 0x0000000000057919 */ /* 0x000e620000002600 */
[----:B------:R-:W-:Y:S01]  /*0420*/  UMOV UR4, 0x20 ;  /* 0x0000002000047882 */ /* 0x000fe20000000000 */
[----:B------:R-:W-:Y:S01]  /*0430*/  NOP ;  /* 0x0000000000007918 */ /* 0x000fe20000000000 */
[----:B------:R-:W-:Y:S01]  /*0440*/  LEA.HI R7, R7, R2, RZ, 0x2 ;  /* 0x0000000207077211 */ /* 0x000fe200078f10ff */
[----:B------:R-:W2:Y:S01]  /*0450*/  S2R R6, SR_CTAID.X ;  /* 0x0000000000067919 */ /* 0x000ea20000002500 */
[----:B------:R-:W-:Y:S01]  /*0460*/  ISETP.NE.AND P2, PT, R4, RZ, PT ;  /* 0x000000ff0400720c */ /* 0x000fe20003f45270 */
[----:B------:R-:W-:Y:S01]  /*0470*/  NOP ;  /* 0x0000000000007918 */ /* 0x000fe20000000000 */
[----:B------:R-:W-:-:S02]  /*0480*/  LOP3.LUT R7, R7, 0xfffffffc, RZ, 0xc0, !PT ;  /* 0xfffffffc07077812 */ /* 0x000fc400078ec0ff */
[----:B0-----:R-:W-:Y:S02]  /*0490*/  ISETP.NE.OR P0, PT, R0, RZ, !P0 ;  /* 0x000000ff0000720c */ /* 0x001fe40004705670 */
[----:B-----5:R-:W-:-:S04]  /*04a0*/  ISETP.NE.AND P3, PT, R16, 0x1, PT ;  /* 0x000000011000780c */ /* 0x020fc80003f65270 */
[----:B------:R-:W-:Y:S01]  /*04b0*/  P2R R0, PR, RZ, 0x8 ;  /* 0x00000008ff007803 */ /* 0x000fe20000000000 */
[----:B------:R-:W-:Y:S02]  /*04c0*/  IMAD.IADD R0, R2, 0x1, -R7 ;  /* 0x0000000102007824 */ /* 0x000fe400078e0a07 */
[----:B------:R-:W-:-:S03]  /*04d0*/  IMAD.MOV.U32 R7, RZ, RZ, RZ ;  /* 0x000000ffff077224 */ /* 0x000fc600078e00ff */
[----:B------:R-:W-:Y:S01]  /*04e0*/  ISETP.NE.AND P1, PT, R0, 0x3, PT ;  /* 0x000000030000780c */ /* 0x000fe20003f25270 */
[----:B------:R-:W-:Y:S01]  /*04f0*/  VOTEU.ALL UP0, P0 ;  /* 0x00000000003f7886 */ /* 0x000fe20000000000 */
[----:B------:R-:W-:Y:S01]  /*0500*/  VOTEU.ALL UP1, P0 ;  /* 0x00000000003f7886 */ /* 0x000fe20000020000 */
[----:B------:R-:W2:Y:S01]  /*0510*/  @P3 LDC R11, c[0x0][0x10] ;  /* 0x00000400ff0b3b82 */ /* 0x000ea20000000800 */
[----:B-1----:R-:W-:Y:S02]  /*0520*/  @P3 IMAD.MOV.U32 R8, RZ, RZ, R5 ;  /* 0x000000ffff083224 */ /* 0x002fe400078e0005 */
[----:B------:R-:W-:Y:S01]  /*0530*/  @!UP0 UMOV UR6, 0x400 ;  /* 0x0000040000068882 */ /* 0x000fe20000000000 */
[----:B------:R-:W-:-:S04]  /*0540*/  @!UP0 UIADD3 UR4, -UR4, 0x100000, URZ ;  /* 0x0010000004048890 */ /* 0x000fc8000fffe13f */
[----:B------:R-:W-:Y:S02]  /*0550*/  @!UP0 USHF.L.U32 UR5, UR4, 0xb, URZ ;  /* 0x0000000b04058899 */ /* 0x000fe4000800063f */
[----:B------:R-:W-:Y:S01]  /*0560*/  @!UP0 USHF.L.U32 UR4, UR4, 0x1, URZ ;  /* 0x0000000104048899 */ /* 0x000fe2000800063f */
[----:B------:R-:W-:Y:S02]  /*0570*/  @P3 IMAD.MOV.U32 R9, RZ, RZ, RZ ;  /* 0x000000ffff093224 */ /* 0x000fe400078e00ff */
[----:B------:R-:W-:Y:S01]  /*0580*/  @P3 IMAD.MOV.U32 R17, RZ, RZ, RZ ;  /* 0x000000ffff113224 */ /* 0x000fe200078e00ff */
[----:B------:R-:W0:Y:S08]  /*0590*/  @!UP0 S2UR UR7, SR_CgaCtaId ;  /* 0x00000000000789c3 */ /* 0x000e300000008800 */
[----:B------:R-:W1:Y:S01]  /*05a0*/  @!P3 LDC R12, c[0x0][0xc] ;  /* 0x00000300ff0cbb82 */ /* 0x000e620000000800 */
[----:B--2---:R-:W-:-:S04]  /*05b0*/  @P3 IMAD.WIDE.U32 R10, R6, R11, R8 ;  /* 0x0000000b060a3225 */ /* 0x004fc800078e0008 */
[----:B------:R-:W-:Y:S02]  /*05c0*/  @P3 IMAD.IADD R17, R11, 0x1, R17 ;  /* 0x000000010b113824 */ /* 0x000fe400078e0211 */
[----:B------:R-:W-:Y:S01]  /*05d0*/  @P3 IMAD.MOV.U32 R2, RZ, RZ, R10 ;  /* 0x000000ffff023224 */ /* 0x000fe200078e000a */
[----:B0-----:R-:W-:Y:S01]  /*05e0*/  @!UP0 ULEA UR8, UR7, UR6, 0x18 ;  /* 0x0000000607088291 */ /* 0x001fe2000f8ec03f */
[----:B------:R-:W-:Y:S02]  /*05f0*/  VOTEU.ALL UP0, P0 ;  /* 0x00000000003f7886 */ /* 0x000fe40000000000 */
[----:B------:R-:W-:Y:S01]  /*0600*/  ULDC UR6, c[0x0][0xc] ;  /* 0x0000030000067ab9 */ /* 0x000fe20000000800 */
[----:B------:R-:W-:Y:S01]  /*0610*/  ULDC UR7, c[0x0][0x10] ;  /* 0x0000040000077ab9 */ /* 0x000fe20000000800 */
[----:B------:R-:W-:Y:S01]  /*0620*/  ISETP.EQ.OR P0, PT, R0, RZ, !P1 ;  /* 0x000000ff0000720c */ /* 0x000fe20004f02670 */
[----:B-1----:R-:W-:-:S03]  /*0630*/  @!P3 IMAD.WIDE.U32 R8, R12, R5, R6 ;  /* 0x000000050c08b225 */ /* 0x002fc600078e0006 */
[C---:B------:R-:W-:Y:S01]  /*0640*/  ISETP.EQ.AND P0, PT, R4.reuse, RZ, P0 ;  /* 0x000000ff0400720c */ /* 0x040fe20000702270 */
[----:B------:R-:W0:Y:S02]  /*0650*/  FENCE.VIEW.ASYNC.S ;  /* 0x00000000000073c6 */ /* 0x000e240000000000 */
[----:B0-----:R-:W3:Y:S01]  /*0660*/  @!UP0 SYNCS.EXCH.64 URZ, [UR8+0xc0], UR4 ;  /* 0x0000c004083f85b2 */ /* 0x001ee20008000100 */
[----:B------:R-:W-:Y:S01]  /*0670*/  VIADD R12, R4, 0xffffffff ;  /* 0xffffffff040c7836 */ /* 0x000fe20000000000 */
[----:B------:R-:W-:Y:S01]  /*0680*/  SEL R18, RZ, 0x1, !P0 ;  /* 0x00000001ff127807 */ /* 0x000fe20004000000 */
[----:B------:R-:W-:Y:S01]  /*0690*/  @!P3 IMAD.MOV.U32 R2, RZ, RZ, R8 ;  /* 0x000000ffff02b224 */ /* 0x000fe200078e0008 */
[----:B------:R-:W-:Y:S01]  /*06a0*/  LOP3.LUT R4, R3, 0x7f, RZ, 0xc0, !PT ;  /* 0x0000007f03047812 */ /* 0x000fe200078ec0ff */
[----:B------:R-:W-:Y:S01]  /*06b0*/  @!P3 IMAD.MOV.U32 R17, RZ, RZ, R9 ;  /* 0x000000ffff11b224 */ /* 0x000fe200078e0009 */
[----:B------:R-:W-:-:S04]  /*06c0*/  ISETP.GE.U32.AND P1, PT, R12, 0x2, PT ;  /* 0x000000020c00780c */ /* 0x000fc80003f26070 */
[----:B------:R-:W-:Y:S01]  /*06d0*/  SEL R18, R18, 0x2, P1 ;  /* 0x0000000212127807 */ /* 0x000fe20000800000 */
[----:B------:R0:W3:Y:S01]  /*06e0*/  @!UP1 SYNCS.EXCH.64 URZ, [UR8+0xc8], UR4 ;  /* 0x0000c804083f95b2 */ /* 0x0000e20008000100 */
[----:B------:R-:W-:Y:S01]  /*06f0*/  NOP ;  /* 0x0000000000007918 */ /* 0x000fe20000000000 */
[----:B0-----:R-:W-:-:S03]  /*0700*/  UIMAD.WIDE.U32 UR4, UR6, UR7, URZ ;  /* 0x00000007060472a5 */ /* 0x001fc6000f8e003f */
[----:B------:R-:W-:Y:S02]  /*0710*/  ULDC UR6, c[0x0][0x14] ;  /* 0x0000050000067ab9 */ /* 0x000fe40000000800 */
[----:B------:R-:W-:Y:S02]  /*0720*/  UIMAD.WIDE.U32 UR36, UR4, UR6, URZ ;  /* 0x00000006042472a5 */ /* 0x000fe4000f8e003f */
[----:B------:R-:W-:-:S04]  /*0730*/  UIMAD UR42, UR5, UR6, URZ ;  /* 0x00000006052a72a4 */ /* 0x000fc8000f8e023f */
[----:B------:R-:W-:Y:S01]  /*0740*/  UIADD3 UR42, UR37, UR42, URZ ;  /* 0x0000002a252a7290 */ /* 0x000fe2000fffe03f */
[----:B---34-:R-:W-:Y:S06]  /*0750*/  BAR.SYNC.DEFER_BLOCKING 0x0 ;  /* 0x0000000000007b1d */ /* 0x018fec0000010000 */
[----:B------:R-:W-:Y:S05]  /*0760*/  @!P2 BRA `(.L_x_4) ;  /* 0x000000300028a947 */ /* 0x000fea0003800000 */
[----:B------:R-:W-:-:S13]  /*0770*/  ISETP.GT.U32.AND P0, PT, R12, 0x1, PT ;  /* 0x000000010c00780c */ /* 0x000fda0003f04070 */
[----:B------:R-:W-:Y:S05]  /*0780*/  @P0 EXIT ;  /* 0x000000000000094d */ /* 0x000fea0003800000 */
[----:B------:R-:W-:Y:S01]  /*0790*/  ULDC.64 UR4, c[0x0][0x650] ;  /* 0x0001940000047ab9 */ /* 0x000fe20000000a00 */
[----:B------:R-:W-:Y:S01]  /*07a0*/  PRMT R0, RZ, 0x7610, R0 ;  /* 0x00007610ff007816 */ /* 0x000fe20000000000 */
[----:B------:R-:W-:Y:S01]  /*07b0*/  IMAD.MOV.U32 R51, RZ, RZ, -0x1 ;  /* 0xffffffffff337424 */ /* 0x000fe200078e00ff */
[----:B------:R-:W-:Y:S01]  /*07c0*/  ISETP.GE.U32.AND P0, PT, R2, UR4, PT ;  /* 0x0000000402007c0c */ /* 0x000fe2000bf06070 */
[----:B------:R-:W-:Y:S02]  /*07d0*/  IMAD.MOV.U32 R48, RZ, RZ, -0x1 ;  /* 0xffffffffff307424 */ /* 0x000fe400078e00ff */
[----:B------:R-:W-:Y:S01]  /*07e0*/  IMAD.MOV.U32 R49, RZ, RZ, -0x1 ;  /* 0xffffffffff317424 */ /* 0x000fe200078e00ff */
[----:B------:R-:W-:-:S13]  /*07f0*/  ISETP.GE.U32.AND.EX P0, PT, R17, UR5, PT, P0 ;  /* 0x0000000511007c0c */ /* 0x000fda000bf06100 */
[----:B------:R-:W-:Y:S05]  /*0800*/  @P0 BRA `(.L_x_5) ;  /* 0x00000004005c0947 */ /* 0x000fea0003800000 */
[----:B------:R-:W0:Y:S01]  /*0810*/  LDC.64 R20, c[0x0][0x628] ;  /* 0x00018a00ff147b82 */ /* 0x000e220000000a00 */
[----:B------:R-:W-:Y:S02]  /*0820*/  IMAD.MOV.U32 R8, RZ, RZ, R2 ;  /* 0x000000ffff087224 */ /* 0x000fe400078e0002 */
[----:B------:R-:W-:-:S05]  /*0830*/  IMAD.MOV.U32 R9, RZ, RZ, R17 ;  /* 0x000000ffff097224 */ /* 0x000fca00078e0011 */
[----:B------:R-:W1:Y:S08]  /*0840*/  LDC R0, c[0x0][0x630] ;  /* 0x00018c00ff007b82 */ /* 0x000e700000000800 */
[----:B------:R-:W2:Y:S01]  /*0850*/  LDC.64 R22, c[0x0][0x620] ;  /* 0x00018800ff167b82 */ /* 0x000ea20000000a00 */
[----:B0-----:R-:W-:-:S04]  /*0860*/  ISETP.NE.U32.AND P0, PT, R20, RZ, PT ;  /* 0x000000ff1400720c */ /* 0x001fc80003f05070 */
[----:B------:R-:W-:-:S13]  /*0870*/  ISETP.NE.AND.EX P0, PT, R21, RZ, PT, P0 ;  /* 0x000000ff1500720c */ /* 0x000fda0003f05300 */
[----:B-12---:R-:W-:Y:S05]  /*0880*/  @!P0 BRA `(.L_x_6) ;  /* 0x0000000000288947 */ /* 0x006fea0003800000 */
[----:B------:R-:W0:Y:S02]  /*0890*/  LDC R13, c[0x0][0x634] ;  /* 0x00018d00ff0d7b82 */ /* 0x000e240000000800 */
[----:B0-----:R-:W-:-:S05]  /*08a0*/  IADD3 R13, P0, R2, R13, RZ ;  /* 0x0000000d020d7210 */ /* 0x001fca0007f1e0ff */
[----:B------:R-:W-:-:S04]  /*08b0*/  IMAD.X R15, RZ, RZ, R17, P0 ;  /* 0x000000ffff0f7224 */ /* 0x000fc800000e0611 */
[----:B------:R-:W-:-:S04]  /*08c0*/  IMAD.WIDE.U32 R8, R15, R20, RZ ;  /* 0x000000140f087225 */ /* 0x000fc800078e00ff */
[----:B------:R-:W-:-:S04]  /*08d0*/  IMAD.WIDE.U32 R10, P0, R13, R21, R8 ;  /* 0x000000150d0a7225 */ /* 0x000fc80007800008 */
[----:B------:R-:W-:-:S04]  /*08e0*/  IMAD.WIDE.U32 R8, R13, R20, RZ ;  /* 0x000000140d087225 */ /* 0x000fc800078e00ff */
[----:B------:R-:W-:Y:S01]  /*08f0*/  IMAD.X R13, RZ, RZ, RZ, P0 ;  /* 0x000000ffff0d7224 */ /* 0x000fe200000e06ff */
[----:B------:R-:W-:Y:S01]  /*0900*/  IADD3 RZ, P0, R9, R10, RZ ;  /* 0x0000000a09ff7210 */ /* 0x000fe20007f1e0ff */
[----:B------:R-:W-:-:S04]  /*0910*/  IMAD.MOV.U32 R12, RZ, RZ, R11 ;  /* 0x000000ffff0c7224 */ /* 0x000fc800078e000b */
[----:B------:R-:W-:-:S08]  /*0920*/  IMAD.WIDE.U32.X R8, R15, R21, R12, P0 ;  /* 0x000000150f087225 */ /* 0x000fd000000e040c */
.L_x_6:
[-CC-:B------:R-:W-:Y:S01]  /*0930*/  SHF.R.U64 R49, R8, R0.reuse, R9.reuse ;  /* 0x0000000008317219 */ /* 0x180fe20000001209 */
[----:B------:R-:W0:Y:S01]  /*0940*/  LDC R12, c[0x0][0x618] ;  /* 0x00018600ff0c7b82 */ /* 0x000e220000000800 */
[----:B------:R-:W-:Y:S01]  /*0950*/  SHF.R.U32.HI R7, RZ, R0, R9 ;  /* 0x00000000ff077219 */ /* 0x000fe20000011609 */
[----:B------:R-:W-:Y:S01]  /*0960*/  ULDC UR4, c[0x0][0x150] ;  /* 0x0000540000047ab9 */ /* 0x000fe20000000800 */
[----:B------:R-:W-:Y:S01]  /*0970*/  IADD3 R11, P0, RZ, -R49, RZ ;  /* 0x80000031ff0b7210 */ /* 0x000fe20007f1e0ff */
[----:B------:R-:W-:Y:S01]  /*0980*/  IMAD.MOV.U32 R8, RZ, RZ, R2 ;  /* 0x000000ffff087224 */ /* 0x000fe200078e0002 */
[----:B------:R-:W-:Y:S01]  /*0990*/  I2FP.F32.U32 R0, R6 ;  /* 0x0000000600007245 */ /* 0x000fe20000201000 */
[----:B------:R-:W-:Y:S02]  /*09a0*/  IMAD.MOV.U32 R9, RZ, RZ, R17 ;  /* 0x000000ffff097224 */ /* 0x000fe400078e0011 */
[----:B------:R-:W1:Y:S01]  /*09b0*/  LDC.64 R30, c[0x0][0x640] ;  /* 0x00019000ff1e7b82 */ /* 0x000e620000000a00 */
[----:B------:R-:W-:-:S02]  /*09c0*/  IMAD.X R13, RZ, RZ, ~R7, P0 ;  /* 0x000000ffff0d7224 */ /* 0x000fc400000e0e07 */
[----:B------:R-:W-:Y:S01]  /*09d0*/  FMUL R0, R0, UR4 ;  /* 0x0000000400007c20 */ /* 0x000fe20008400000 */
[----:B------:R-:W-:Y:S01]  /*09e0*/  IMAD.WIDE.U32 R8, R11, R22, R8 ;  /* 0x000000160b087225 */ /* 0x000fe200078e0008 */
[----:B------:R-:W-:-:S03]  /*09f0*/  ULDC UR4, c[0x0][0x154] ;  /* 0x0000550000047ab9 */ /* 0x000fc60000000800 */
[----:B------:R-:W-:Y:S01]  /*0a00*/  IMAD R10, R13, R22, RZ ;  /* 0x000000160d0a7224 */ /* 0x000fe200078e02ff */
[----:B------:R-:W2:Y:S01]  /*0a10*/  LDC R7, c[0x0][0x144] ;  /* 0x00005100ff077b82 */ /* 0x000ea20000000800 */
[----:B------:R-:W3:Y:S02]  /*0a20*/  F2I.U32.TRUNC.NTZ R0, R0 ;  /* 0x0000000000007305 */ /* 0x000ee4000020f000 */
[----:B------:R-:W-:-:S04]  /*0a30*/  IMAD R11, R11, R23, R10 ;  /* 0x000000170b0b7224 */ /* 0x000fc800078e020a */
[----:B------:R-:W-:Y:S01]  /*0a40*/  IMAD.IADD R9, R9, 0x1, R11 ;  /* 0x0000000109097824 */ /* 0x000fe200078e020b */
[----:B------:R-:W4:Y:S01]  /*0a50*/  LDC R24, c[0x0][0x608] ;  /* 0x00018200ff187b82 */ /* 0x000f220000000800 */
[----:B------:R-:W-:-:S03]  /*0a60*/  IMAD.MOV.U32 R11, RZ, RZ, -0x1 ;  /* 0xffffffffff0b7424 */ /* 0x000fc600078e00ff */
[-CC-:B0-----:R-:W-:Y:S02]  /*0a70*/  SHF.R.U64 R22, R8, R12.reuse, R9.reuse ;  /* 0x0000000c08167219 */ /* 0x181fe40000001209 */
[----:B------:R-:W-:Y:S02]  /*0a80*/  I2FP.F32.U32 R8, R5 ;  /* 0x0000000500087245 */ /* 0x000fe40000201000 */
[----:B------:R-:W0:Y:S01]  /*0a90*/  LDC R28, c[0x0][0x658] ;  /* 0x00019600ff1c7b82 */ /* 0x000e220000000800 */
[----:B-1----:R-:W-:Y:S01]  /*0aa0*/  ISETP.NE.U32.AND P0, PT, R30, RZ, PT ;  /* 0x000000ff1e00720c */ /* 0x002fe20003f05070 */
[----:B---3--:R-:W-:Y:S02]  /*0ab0*/  IMAD.MOV R10, RZ, RZ, -R0 ;  /* 0x000000ffff0a7224 */ /* 0x008fe400078e0a00 */
[----:B------:R-:W-:Y:S01]  /*0ac0*/  FMUL R8, R8, UR4 ;  /* 0x0000000408087c20 */ /* 0x000fe20008400000 */
[----:B------:R-:W-:Y:S02]  /*0ad0*/  SHF.R.U32.HI R9, RZ, R12, R9 ;  /* 0x0000000cff097219 */ /* 0x000fe40000011609 */
[----:B------:R-:W-:Y:S01]  /*0ae0*/  ISETP.NE.AND.EX P0, PT, R31, RZ, PT, P0 ;  /* 0x000000ff1f00720c */ /* 0x000fe20003f05300 */
[----:B------:R1:W3:Y:S01]  /*0af0*/  F2I.U32.TRUNC.NTZ R15, R8 ;  /* 0x00000008000f7305 */ /* 0x0002e2000020f000 */
[----:B------:R-:W1:Y:S01]  /*0b00*/  LDC R20, c[0x0][0x148] ;  /* 0x00005200ff147b82 */ /* 0x000e620000000800 */
[----:B--2---:R-:W-:-:S07]  /*0b10*/  IMAD R0, R7, R10, R6 ;  /* 0x0000000a07007224 */ /* 0x004fce00078e0206 */
[----:B------:R-:W2:Y:S01]  /*0b20*/  LDC R26, c[0x0][0x600] ;  /* 0x00018000ff1a7b82 */ /* 0x000ea20000000800 */
[-CC-:B----4-:R-:W-:Y:S02]  /*0b30*/  SHF.R.U64 R32, R22, R24.reuse, R9.reuse ;  /* 0x0000001816207219 */ /* 0x190fe40000001209 */
[----:B------:R-:W-:Y:S01]  /*0b40*/  SHF.R.U32.HI R7, RZ, R24, R9 ;  /* 0x00000018ff077219 */ /* 0x000fe20000011609 */
[----:B------:R-:W-:-:S04]  /*0b50*/  IMAD.MOV.U32 R9, RZ, RZ, 0x1 ;  /* 0x00000001ff097424 */ /* 0x000fc800078e00ff */
[----:B------:R-:W4:Y:S01]  /*0b60*/  LDC R21, c[0x0][0x648] ;  /* 0x00019200ff157b82 */ /* 0x000f220000000800 */
[-C--:B0-----:R-:W-:Y:S02]  /*0b70*/  SHF.L.U32 R6, R11, R28.reuse, RZ ;  /* 0x0000001c0b067219 */ /* 0x081fe400000006ff */
[--C-:B------:R-:W-:Y:S02]  /*0b80*/  SHF.R.U64 R24, R32, R28, R7.reuse ;  /* 0x0000001c20187219 */ /* 0x100fe40000001207 */
[----:B------:R-:W-:Y:S02]  /*0b90*/  LOP3.LUT R13, RZ, R6, RZ, 0x33, !PT ;  /* 0x00000006ff0d7212 */ /* 0x000fe400078e33ff */
[-C--:B------:R-:W-:Y:S01]  /*0ba0*/  SHF.R.U32.HI R7, RZ, R28.reuse, R7 ;  /* 0x0000001cff077219 */ /* 0x080fe20000011607 */
[----:B------:R-:W0:Y:S01]  /*0bb0*/  LDC R23, c[0x0][0x638] ;  /* 0x00018e00ff177b82 */ /* 0x000e220000000800 */
[----:B------:R-:W-:Y:S01]  /*0bc0*/  SHF.L.U32 R12, R9, R28, RZ ;  /* 0x0000001c090c7219 */ /* 0x000fe200000006ff */
[----:B------:R-:W-:-:S06]  /*0bd0*/  IMAD.MOV.U32 R6, RZ, RZ, R24 ;  /* 0x000000ffff067224 */ /* 0x000fcc00078e0018 */
[----:B------:R-:W0:Y:S01]  /*0be0*/  LDC R51, c[0x0][0x610] ;  /* 0x00018400ff337b82 */ /* 0x000e220000000800 */
[----:B-1-3--:R-:W-:Y:S05]  /*0bf0*/  @!P0 BRA `(.L_x_7) ;  /* 0x0000000000288947 */ /* 0x00afea0003800000 */
[----:B------:R-:W1:Y:S02]  /*0c00*/  LDC R11, c[0x0][0x64c] ;  /* 0x00019300ff0b7b82 */ /* 0x000e640000000800 */
[----:B-1----:R-:W-:-:S05]  /*0c10*/  IADD3 R11, P0, R24, R11, RZ ;  /* 0x0000000b180b7210 */ /* 0x002fca0007f1e0ff */
        /* <DEDUP_REMOVED lines=8> */
.L_x_7:
[----:B----4-:R-:W-:Y:S01]  /*0ca0*/  SHF.R.U64 R6, R6, R21, R7 ;  /* 0x0000001506067219 */ /* 0x010fe20000001207 */
[----:B--2---:R-:W-:Y:S01]  /*0cb0*/  VIADD R7, R26, 0xffffffff ;  /* 0xffffffff1a077836 */ /* 0x004fe20000000000 */
[----:B------:R-:W-:Y:S01]  /*0cc0*/  LOP3.LUT R13, R32, R13, RZ, 0xc0, !PT ;  /* 0x0000000d200d7212 */ /* 0x000fe200078ec0ff */
[----:B------:R-:W-:Y:S02]  /*0cd0*/  IMAD.MOV R15, RZ, RZ, -R15 ;  /* 0x000000ffff0f7224 */ /* 0x000fe400078e0a0f */
[----:B------:R-:W-:Y:S02]  /*0ce0*/  IMAD.MOV R8, RZ, RZ, -R6 ;  /* 0x000000ffff087224 */ /* 0x000fe400078e0a06 */
[----:B------:R-:W-:Y:S01]  /*0cf0*/  IMAD R13, R12, R6, R13 ;  /* 0x000000060c0d7224 */ /* 0x000fe200078e020d */
[----:B------:R-:W-:Y:S01]  /*0d00*/  LOP3.LUT R6, R22, R7, RZ, 0xc0, !PT ;  /* 0x0000000716067212 */ /* 0x000fe200078ec0ff */
[----:B------:R-:W-:Y:S02]  /*0d10*/  @P3 IMAD R0, R20, R15, R5 ;  /* 0x0000000f14003224 */ /* 0x000fe400078e0205 */
[----:B0-----:R-:W-:-:S02]  /*0d20*/  IMAD R5, R8, R23, R24 ;  /* 0x0000001708057224 */ /* 0x001fc400078e0218 */
[----:B------:R-:W-:Y:S02]  /*0d30*/  IMAD R51, R13, R51, R0 ;  /* 0x000000330d337224 */ /* 0x000fe400078e0200 */
[----:B------:R-:W-:Y:S02]  /*0d40*/  IMAD R6, R5, R26, R6 ;  /* 0x0000001a05067224 */ /* 0x000fe400078e0206 */
[----:B------:R-:W-:-:S03]  /*0d50*/  IMAD.MOV.U32 R0, RZ, RZ, 0x1 ;  /* 0x00000001ff007424 */ /* 0x000fc600078e00ff */
[----:B------:R-:W-:Y:S02]  /*0d60*/  SEL R48, R6, R51, !P3 ;  /* 0x0000003306307207 */ /* 0x000fe40005800000 */
[----:B------:R-:W-:-:S07]  /*0d70*/  SEL R51, R51, R6, !P3 ;  /* 0x0000000633337207 */ /* 0x000fce0005800000 */
.L_x_5:
[----:B------:R-:W-:-:S08]  /*0d80*/  NOP ;  /* 0x0000000000007918 */ /* 0x000fd00000000000 */
[----:B------:R-:W0:Y:S02]  /*0d90*/  USETMAXREG.TRY_ALLOC.CTAPOOL UP0, 0xe8 ;  /* 0x000000e8000079c8 */ /* 0x000e240008000600 */
[----:B0-----:R-:W-:-:S13]  /*0da0*/  PLOP3.LUT P0, PT, PT, PT, UP0, 0x80, 0x0 ;  /* 0x000000000000781c */ /* 0x001fda0003f0f008 */
[----:B------:R-:W-:Y:S05]  /*0db0*/  @!P0 BRA `(.L_x_5) ;  /* 0xfffffffc00f08947 */ /* 0x000fea000383ffff */
[----:B------:R-:W-:Y:S01]  /*0dc0*/  ULDC.64 UR4, c[0x0][0x598] ;  /* 0x0001660000047ab9 */ /* 0x000fe20000000a00 */
[----:B------:R-:W-:Y:S01]  /*0dd0*/  ULDC.64 UR38, c[0x0][0x208] ;  /* 0x0000820000267ab9 */ /* 0x000fe20000000a00 */
[----:B------:R-:W-:-:S04]  /*0de0*/  ISETP.NE.U32.AND P0, PT, RZ, UR4, PT ;  /* 0x00000004ff007c0c */ /* 0x000fc8000bf05070 */
[----:B------:R-:W-:-:S13]  /*0df0*/  ISETP.NE.AND.EX P0, PT, RZ, UR5, PT, P0 ;  /* 0x00000005ff007c0c */ /* 0x000fda000bf05300 */
[----:B------:R-:W-:Y:S05]  /*0e00*/  @!P0 BRA `(.L_x_8) ;  /* 0x00000000001c8947 */ /* 0x000fea0003800000 */
[----:B------:R-:W0:Y:S02]  /*0e10*/  LDC.64 R6, c[0x0][0x598] ;  /* 0x00016600ff067b82 */ /* 0x000e240000000a00 */
[----:B0-----:R-:W2:Y:S02]  /*0e20*/  LDG.E.64 R6, desc[UR38][R6.64] ;  /* 0x0000002606067981 */ /* 0x001ea4000c1e1b00 */
[----:B--2---:R-:W-:-:S04]  /*0e30*/  ISETP.NE.U32.AND P0, PT, R6, RZ, PT ;  /* 0x000000ff0600720c */ /* 0x004fc80003f05070 */
[----:B------:R-:W-:-:S13]  /*0e40*/  ISETP.NE.AND.EX P0, PT, R7, RZ, PT, P0 ;  /* 0x000000ff0700720c */ /* 0x000fda0003f05300 */
[----:B------:R-:W-:Y:S05]  /*0e50*/  @!P0 BRA `(.L_x_8) ;  /* 0x0000000000088947 */ /* 0x000fea0003800000 */
[----:B------:R0:W5:Y:S01]  /*0e60*/  LD.E R19, desc[UR38][R6.64] ;  /* 0x0000002606137980 */ /* 0x000162000c101900 */
[----:B------:R-:W-:Y:S05]  /*0e70*/  BRA `(.L_x_9) ;  /* 0x0000000000247947 */ /* 0x000fea0003800000 */
.L_x_8:
[----:B------:R-:W-:Y:S02]  /*0e80*/  ULDC.64 UR4, c[0x0][0x588] ;  /* 0x0001620000047ab9 */ /* 0x000fe40000000a00 */
[----:B------:R-:W-:-:S04]  /*0e90*/  ISETP.NE.U32.AND P0, PT, RZ, UR4, PT ;  /* 0x00000004ff007c0c */ /* 0x000fc8000bf05070 */
[----:B------:R-:W-:-:S13]  /*0ea0*/  ISETP.NE.AND.EX P0, PT, RZ, UR5, PT, P0 ;  /* 0x00000005ff007c0c */ /* 0x000fda000bf05300 */
[----:B------:R-:W-:Y:S05]  /*0eb0*/  @!P0 BRA `(.L_x_10) ;  /* 0x00000000000c8947 */ /* 0x000fea0003800000 */
[----:B------:R-:W0:Y:S02]  /*0ec0*/  LDC.64 R6, c[0x0][0x588] ;  /* 0x00016200ff067b82 */ /* 0x000e240000000a00 */
[----:B0-----:R1:W5:Y:S01]  /*0ed0*/  LDG.E R19, desc[UR38][R6.64] ;  /* 0x0000002606137981 */ /* 0x001362000c1e1900 */
[----:B------:R-:W-:Y:S05]  /*0ee0*/  BRA `(.L_x_9) ;  /* 0x0000000000087947 */ /* 0x000fea0003800000 */
.L_x_10:
[----:B------:R-:W-:Y:S02]  /*0ef0*/  ULDC UR4, c[0x0][0x580] ;  /* 0x0001600000047ab9 */ /* 0x000fe40000000800 */
[----:B------:R-:W-:-:S07]  /*0f00*/  IMAD.U32 R19, RZ, RZ, UR4 ;  /* 0x00000004ff137e24 */ /* 0x000fce000f8e00ff */
.L_x_9:
[----:B------:R-:W-:Y:S02]  /*0f10*/  ULDC.64 UR4, c[0x0][0x5a0] ;  /* 0x0001680000047ab9 */ /* 0x000fe40000000a00 */
[----:B------:R-:W-:-:S04]  /*0f20*/  ISETP.NE.U32.AND P0, PT, RZ, UR4, PT ;  /* 0x00000004ff007c0c */ /* 0x000fc8000bf05070 */
[----:B------:R-:W-:-:S13]  /*0f30*/  ISETP.NE.AND.EX P0, PT, RZ, UR5, PT, P0 ;  /* 0x00000005ff007c0c */ /* 0x000fda000bf05300 */
[----:B------:R-:W-:Y:S05]  /*0f40*/  @!P0 BRA `(.L_x_11) ;  /* 0x00000000001c8947 */ /* 0x000fea0003800000 */
[----:B01----:R-:W0:Y:S02]  /*0f50*/  LDC.64 R6, c[0x0][0x5a0] ;  /* 0x00016800ff067b82 */ /* 0x003e240000000a00 */
[----:B0-----:R-:W2:Y:S02]  /*0f60*/  LDG.E.64 R6, desc[UR38][R6.64] ;  /* 0x0000002606067981 */ /* 0x001ea4000c1e1b00 */
[----:B--2---:R-:W-:-:S04]  /*0f70*/  ISETP.NE.U32.AND P0, PT, R6, RZ, PT ;  /* 0x000000ff0600720c */ /* 0x004fc80003f05070 */
[----:B------:R-:W-:-:S13]  /*0f80*/  ISETP.NE.AND.EX P0, PT, R7, RZ, PT, P0 ;  /* 0x000000ff0700720c */ /* 0x000fda0003f05300 */
[----:B------:R-:W-:Y:S05]  /*0f90*/  @!P0 BRA `(.L_x_11) ;  /* 0x0000000000088947 */ /* 0x000fea0003800000 */
[----:B------:R0:W5:Y:S01]  /*0fa0*/  LD.E R40, desc[UR38][R6.64] ;  /* 0x0000002606287980 */ /* 0x000162000c101900 */
[----:B------:R-:W-:Y:S05]  /*0fb0*/  BRA `(.L_x_12) ;  /* 0x0000000000247947 */ /* 0x000fea0003800000 */
.L_x_11:
[----:B------:R-:W-:Y:S02]  /*0fc0*/  ULDC.64 UR4, c[0x0][0x590] ;  /* 0x0001640000047ab9 */ /* 0x000fe40000000a00 */
[----:B------:R-:W-:-:S04]  /*0fd0*/  ISETP.NE.U32.AND P0, PT, RZ, UR4, PT ;  /* 0x00000004ff007c0c */ /* 0x000fc8000bf05070 */
[----:B------:R-:W-:-:S13]  /*0fe0*/  ISETP.NE.AND.EX P0, PT, RZ, UR5, PT, P0 ;  /* 0x00000005ff007c0c */ /* 0x000fda000bf05300 */
[----:B------:R-:W-:Y:S05]  /*0ff0*/  @!P0 BRA `(.L_x_13) ;  /* 0x00000000000c8947 */ /* 0x000fea0003800000 */
[----:B------:R-:W2:Y:S02]  /*1000*/  LDC.64 R40, c[0x0][0x590] ;  /* 0x00016400ff287b82 */ /* 0x000ea40000000a00 */
[----:B--2---:R2:W5:Y:S01]  /*1010*/  LDG.E R40, desc[UR38][R40.64] ;  /* 0x0000002628287981 */ /* 0x004562000c1e1900 */
[----:B------:R-:W-:Y:S05]  /*1020*/  BRA `(.L_x_12) ;  /* 0x0000000000087947 */ /* 0x000fea0003800000 */
.L_x_13:
[----:B------:R-:W-:Y:S02]  /*1030*/  ULDC UR4, c[0x0][0x584] ;  /* 0x0001610000047ab9 */ /* 0x000fe40000000800 */
[----:B------:R-:W-:-:S07]  /*1040*/  IMAD.U32 R40, RZ, RZ, UR4 ;  /* 0x00000004ff287e24 */ /* 0x000fce000f8e00ff */
.L_x_12:
[----:B------:R-:W-:-:S13]  /*1050*/  LOP3.LUT P0, RZ, R0, 0xff, RZ, 0xc0, !PT ;  /* 0x000000ff00ff7812 */ /* 0x000fda000780c0ff */
[----:B------:R-:W-:Y:S05]  /*1060*/  @!P0 EXIT ;  /* 0x000000000000894d */ /* 0x000fea0003800000 */
[----:B01----:R-:W0:Y:S01]  /*1070*/  LDC R6, c[0x0][0x658] ;  /* 0x00019600ff067b82 */ /* 0x003e220000000800 */
[----:B------:R-:W-:Y:S01]  /*1080*/  ULDC.64 UR6, c[0x0][0x288] ;  /* 0x0000a20000067ab9 */ /* 0x000fe20000000a00 */
[----:B------:R-:W-:Y:S01]  /*1090*/  LOP3.LUT R14, R14, 0x1, RZ, 0xc0, !PT ;  /* 0x000000010e0e7812 */ /* 0x000fe200078ec0ff */
[----:B------:R-:W-:Y:S01]  /*10a0*/  UIADD3 UR4, UR7, 0x3f, URZ ;  /* 0x0000003f07047890 */ /* 0x000fe2000fffe03f */
[----:B------:R-:W-:Y:S01]  /*10b0*/  SHF.R.U32.HI R0, RZ, 0x2, R3 ;  /* 0x00000002ff007819 */ /* 0x000fe20000011603 */
[----:B------:R-:W-:Y:S01]  /*10c0*/  IMAD.MOV.U32 R7, RZ, RZ, -0x1 ;  /* 0xffffffffff077424 */ /* 0x000fe200078e00ff */
[----:B------:R-:W-:Y:S01]  /*10d0*/  SHF.R.U32.HI R4, RZ, 0x1, R4 ;  /* 0x00000001ff047819 */ /* 0x000fe20000011604 */
[----:B------:R-:W-:Y:S01]  /*10e0*/  USHF.R.S32.HI UR5, URZ, 0x1f, UR4 ;  /* 0x0000001f3f057899 */ /* 0x000fe20008011404 */
[----:B------:R-:W1:Y:S01]  /*10f0*/  LDC.64 R42, c[0x0][0x5c8] ;  /* 0x00017200ff2a7b82 */ /* 0x000e620000000a00 */
[----:B------:R-:W-:Y:S01]  /*1100*/  IMAD.SHL.U32 R5, R14, 0x40, RZ ;  /* 0x000000400e057824 */ /* 0x000fe200078e00ff */
[----:B------:R-:W-:Y:S01]  /*1110*/  LOP3.LUT R0, R0, 0x7, RZ, 0xc0, !PT ;  /* 0x0000000700007812 */ /* 0x000fe200078ec0ff */
[----:B------:R-:W-:Y:S01]  /*1120*/  ULEA.HI UR5, UR5, UR4, URZ, 0x6 ;  /* 0x0000000405057291 */ /* 0x000fe2000f8f303f */
[----:B------:R-:W-:Y:S01]  /*1130*/  LOP3.LUT R23, R4, 0x30, RZ, 0xc0, !PT ;  /* 0x0000003004177812 */ /* 0x000fe200078ec0ff */
[----:B------:R-:W-:Y:S01]  /*1140*/  IMAD.U32 R8, RZ, RZ, UR6 ;  /* 0x00000006ff087e24 */ /* 0x000fe2000f8e00ff */
[--C-:B------:R-:W-:Y:S01]  /*1150*/  LOP3.LUT R22, R5, 0x40, R0.reuse, 0xe2, !PT ;  /* 0x0000004005167812 */ /* 0x100fe200078ee200 */
[----:B------:R-:W-:Y:S01]  /*1160*/  USHF.R.S32.HI UR43, URZ, 0x6, UR5 ;  /* 0x000000063f2b7899 */ /* 0x000fe20008011405 */
[-C--:B------:R-:W-:Y:S01]  /*1170*/  IADD3 R5, RZ, -R23.reuse, -R0 ;  /* 0x80000017ff057210 */ /* 0x080fe20007ffe800 */
[----:B------:R-:W-:Y:S01]  /*1180*/  ULDC UR4, c[0x0][0x284] ;  /* 0x0000a10000047ab9 */ /* 0x000fe20000000800 */
[C---:B--2---:R-:W-:Y:S01]  /*1190*/  LOP3.LUT R41, R3.reuse, 0x3, RZ, 0xc0, !PT ;  /* 0x0000000303297812 */ /* 0x044fe200078ec0ff */
[----:B------:R-:W-:Y:S01]  /*11a0*/  UISETP.LT.AND UP0, UPT, UR43, 0x1, UPT ;  /* 0x000000012b00788c */ /* 0x000fe2000bf01270 */
[----:B------:R-:W-:Y:S01]  /*11b0*/  LOP3.LUT R45, R3, 0x80, RZ, 0xc0, !PT ;  /* 0x00000080032d7812 */ /* 0x000fe200078ec0ff */
[----:B------:R-:W-:Y:S01]  /*11c0*/  IMAD R5, R14, -0x40, R5 ;  /* 0xffffffc00e057824 */ /* 0x000fe200078e0205 */
[----:B------:R-:W-:Y:S01]  /*11d0*/  LOP3.LUT R22, R22, R23, RZ, 0xfc, !PT ;  /* 0x0000001716167212 */ /* 0x000fe200078efcff */
[----:B------:R-:W-:Y:S01]  /*11e0*/  USEL UR44, UR43, 0x1, UP0 ;  /* 0x000000012b2c7887 */ /* 0x000fe20008000000 */
[----:B0-----:R-:W-:Y:S01]  /*11f0*/  SHF.L.U32 R6, R7, R6, RZ ;  /* 0x0000000607067219 */ /* 0x001fe200000006ff */
[----:B------:R-:W-:Y:S01]  /*1200*/  IMAD R41, R41, -0x2, R8 ;  /* 0xfffffffe29297824 */ /* 0x000fe200078e0208 */
[----:B------:R-:W-:Y:S01]  /*1210*/  LOP3.LUT R52, R18, 0x1, RZ, 0xfc, !PT ;  /* 0x0000000112347812 */ /* 0x000fe200078efcff */
[----:B------:R-:W-:Y:S01]  /*1220*/  IMAD.SHL.U32 R44, R3, 0x2, RZ ;  /* 0x00000002032c7824 */ /* 0x000fe200078e00ff */
[----:B------:R-:W-:Y:S01]  /*1230*/  SHF.R.U32.HI R45, RZ, 0x7, R45 ;  /* 0x00000007ff2d7819 */ /* 0x000fe2000001162d */
[----:B------:R-:W-:Y:S01]  /*1240*/  VIADD R47, R5, UR4 ;  /* 0x00000004052f7c36 */ /* 0x000fe20008000000 */
[----:B------:R-:W-:Y:S01]  /*1250*/  LOP3.LUT R46, RZ, R6, RZ, 0x33, !PT ;  /* 0x00000006ff2e7212 */ /* 0x000fe200078e33ff */
[----:B------:R-:W-:Y:S01]  /*1260*/  IMAD.MOV.U32 R23, RZ, RZ, RZ ;  /* 0x000000ffff177224 */ /* 0x000fe200078e00ff */
[C---:B-1----:R-:W-:Y:S01]  /*1270*/  SHF.L.U64.HI R43, R42.reuse, 0x3, R43 ;  /* 0x000000032a2b7819 */ /* 0x042fe2000001022b */
[----:B------:R-:W-:Y:S01]  /*1280*/  IMAD.SHL.U32 R42, R42, 0x8, RZ ;  /* 0x000000082a2a7824 */ /* 0x000fe200078e00ff */
[----:B------:R-:W-:Y:S01]  /*1290*/  UIADD3 UR44, UR43, -UR44, URZ ;  /* 0x8000002c2b2c7290 */ /* 0x000fe2000fffe03f */
[----:B------:R-:W-:Y:S01]  /*12a0*/  UMOV UR40, URZ ;  /* 0x0000003f00287c82 */ /* 0x000fe20008000000 */
[----:B------:R-:W-:-:S10]  /*12b0*/  UMOV UR41, URZ ;  /* 0x0000003f00297c82 */ /* 0x000fd40008000000 */
.L_x_63:
[----:B0-----:R-:W0:Y:S01]  /*12c0*/  SHFL.IDX PT, R0, R45, RZ, 0x1f ;  /* 0x00001fff2d007589 */ /* 0x001e2200000e0000 */
[----:B-1----:R-:W1:Y:S01]  /*12d0*/  S2UR UR7, SR_CgaCtaId ;  /* 0x00000000000779c3 */ /* 0x002e620000008800 */
[----:B------:R-:W-:Y:S01]  /*12e0*/  UMOV UR6, 0x400 ;  /* 0x0000040000067882 */ /* 0x000fe20000000000 */
[----:B0-----:R-:W-:Y:S01]  /*12f0*/  R2UR UR4, R0 ;  /* 0x00000000000472ca */ /* 0x001fe200000e0000 */
[----:B-1----:R-:W-:-:S12]  /*1300*/  ULEA UR46, UR7, UR6, 0x18 ;  /* 0x00000006072e7291 */ /* 0x002fd8000f8ec03f */
[----:B------:R-:W-:-:S04]  /*1310*/  ULEA.HI UR5, UR4, UR4, URZ, 0x1 ;  /* 0x0000000404057291 */ /* 0x000fc8000f8f083f */
[----:B------:R-:W-:-:S04]  /*1320*/  ULOP3.LUT UR5, UR5, 0x7fffe, URZ, 0xc0, !UPT ;  /* 0x0007fffe05057892 */ /* 0x000fc8000f8ec03f */
[----:B------:R-:W-:-:S03]  /*1330*/  UIADD3 UR5, UR4, -UR5, URZ ;  /* 0x8000000504057290 */ /* 0x000fc6000fffe03f */
[----:B------:R-:W-:Y:S01]  /*1340*/  ULDC UR4, c[0x0][0x28c] ;  /* 0x0000a30000047ab9 */ /* 0x000fe20000000800 */
[----:B------:R-:W-:Y:S01]  /*1350*/  ULEA UR5, UR5, UR46, 0xd ;  /* 0x0000002e05057291 */ /* 0x000fe2000f8e683f */
[----:B------:R-:W-:-:S03]  /*1360*/  ISETP.LT.AND P0, PT, RZ, UR4, PT ;  /* 0x00000004ff007c0c */ /* 0x000fc6000bf01270 */
[----:B------:R-:W-:-:S04]  /*1370*/  UIADD3 UR5, UR5, 0x180, URZ ;  /* 0x0000018005057890 */ /* 0x000fc8000fffe03f */
[----:B------:R-:W-:-:S04]  /*1380*/  USHF.R.U32.HI UR5, URZ, 0x4, UR5 ;  /* 0x000000043f057899 */ /* 0x000fc80008011605 */
[----:B------:R-:W-:-:S04]  /*1390*/  ULOP3.LUT UR5, UR5, 0x3fff, URZ, 0xc0, !UPT ;  /* 0x00003fff05057892 */ /* 0x000fc8000f8ec03f */
[----:B------:R-:W-:Y:S01]  /*13a0*/  ULOP3.LUT UR45, UR5, 0x10000, URZ, 0xfc, !UPT ;  /* 0x00010000052d7892 */ /* 0x000fe2000f8efc3f */
[----:B--2345:R-:W-:Y:S11]  /*13b0*/  @P0 BRA `(.L_x_14) ;  /* 0x0000000000400947 */ /* 0x03cff60003800000 */
[----:B------:R-:W-:Y:S01]  /*13c0*/  MOV R0, 0x0 ;  /* 0x0000000000007802 */ /* 0x000fe20000000f00 */
[----:B------:R-:W-:Y:S01]  /*13d0*/  ULDC.64 UR4, c[0x4][0x68] ;  /* 0x01001a0000047ab9 */ /* 0x000fe20000000a00 */
[----:B------:R-:W-:Y:S01]  /*13e0*/  ULDC.64 UR6, c[0x4][0x8] ;  /* 0x0100020000067ab9 */ /* 0x000fe20000000a00 */
[----:B------:R-:W-:Y:S01]  /*13f0*/  IMAD.U32 R4, RZ, RZ, UR4 ;  /* 0x00000004ff047e24 */ /* 0x000fe2000f8e00ff */
[----:B------:R0:W1:Y:S01]  /*1400*/  LDC.64 R14, c[0x4][R0] ;  /* 0x01000000000e7b82 */ /* 0x0000620000000a00 */
[----:B------:R-:W-:Y:S01]  /*1410*/  IMAD.U32 R5, RZ, RZ, UR5 ;  /* 0x00000005ff057e24 */ /* 0x000fe2000f8e00ff */
[----:B------:R-:W-:Y:S01]  /*1420*/  ULDC.64 UR4, c[0x4][0x70] ;  /* 0x01001c0000047ab9 */ /* 0x000fe20000000a00 */
[----:B------:R-:W-:Y:S02]  /*1430*/  IMAD.U32 R10, RZ, RZ, UR6 ;  /* 0x00000006ff0a7e24 */ /* 0x000fe4000f8e00ff */
[----:B------:R-:W-:Y:S02]  /*1440*/  IMAD.U32 R6, RZ, RZ, UR4 ;  /* 0x00000004ff067e24 */ /* 0x000fe4000f8e00ff */
[----:B------:R-:W-:-:S02]  /*1450*/  IMAD.U32 R7, RZ, RZ, UR5 ;  /* 0x00000005ff077e24 */ /* 0x000fc4000f8e00ff */
[----:B------:R-:W-:Y:S02]  /*1460*/  IMAD.U32 R11, RZ, RZ, UR7 ;  /* 0x00000007ff0b7e24 */ /* 0x000fe4000f8e00ff */
[----:B------:R-:W-:Y:S02]  /*1470*/  IMAD.MOV.U32 R8, RZ, RZ, 0x1e1 ;  /* 0x000001e1ff087424 */ /* 0x000fe400078e00ff */
[----:B------:R-:W-:Y:S02]  /*1480*/  IMAD.MOV.U32 R12, RZ, RZ, 0x1 ;  /* 0x00000001ff0c7424 */ /* 0x000fe400078e00ff */
[----:B0-----:R-:W-:-:S07]  /*1490*/  IMAD.MOV.U32 R13, RZ, RZ, RZ ;  /* 0x000000ffff0d7224 */ /* 0x001fce00078e00ff */
[----:B------:R-:W-:-:S07]  /*14a0*/  LEPC R20, `(.L_x_14) ;  /* 0x000000001014794e */ /* 0x000fce0000000000 */
[----:B-1---5:R-:W-:Y:S05]  /*14b0*/  CALL.ABS.NOINC R14 ;  /* 0x000000000e007343 */ /* 0x022fea0003c00000 */
.L_x_14:
[----:B------:R-:W-:-:S13]  /*14c0*/  ISETP.NE.AND P0, PT, R52, 0x3, PT ;  /* 0x000000033400780c */ /* 0x000fda0003f05270 */
[----:B------:R-:W-:Y:S05]  /*14d0*/  @!P0 BRA `(.L_x_15) ;  /* 0x0000000000048947 */ /* 0x000fea0003800000 */
[----:B------:R-:W-:Y:S01]  /*14e0*/  BPT.TRAP 0x1 ;  /* 0x000000040000795c */ /* 0x000fe20000300000 */
.L_x_15:
[----:B------:R-:W-:Y:S02]  /*14f0*/  IMAD.U32 R3, RZ, RZ, UR41 ;  /* 0x00000029ff037e24 */ /* 0x000fe4000f8e00ff */
[----:B------:R-:W-:-:S03]  /*1500*/  IMAD.U32 R0, RZ, RZ, UR40 ;  /* 0x00000028ff007e24 */ /* 0x000fc6000f8e00ff */
[----:B------:R-:W-:Y:S02]  /*1510*/  LEA R3, R3, UR46, 0x3 ;  /* 0x0000002e03037c11 */ /* 0x000fe4000f8e18ff */
[----:B------:R-:W-:-:S04]  /*1520*/  SHF.L.U32 R0, R0, 0x1f, RZ ;  /* 0x0000001f00007819 */ /* 0x000fc800000006ff */
[----:B------:R0:W1:Y:S01]  /*1530*/  SYNCS.PHASECHK.TRANS64.TRYWAIT P1, [R3+URZ], R0 ;  /* 0x00000000030075a7 */ /* 0x000062000802017f */
[----:B------:R-:W-:Y:S05]  /*1540*/  @!P0 BRA `(.L_x_16) ;  /* 0x0000000000048947 */ /* 0x000fea0003800000 */
[----:B------:R-:W-:Y:S01]  /*1550*/  BPT.TRAP 0x1 ;  /* 0x000000040000795c */ /* 0x000fe20000300000 */
.L_x_16:
[----:B------:R-:W-:-:S05]  /*1560*/  IMAD.U32 R4, RZ, RZ, UR44 ;  /* 0x0000002cff047e24 */ /* 0x000fca000f8e00ff */
[----:B------:R-:W-:Y:S01]  /*1570*/  ISETP.GE.AND P2, PT, R4, 0x1, PT ;  /* 0x000000010400780c */ /* 0x000fe20003f46270 */
[----:B-1----:R-:W-:-:S12]  /*1580*/  @P1 BRA `(.L_x_17) ;  /* 0x0000000000081947 */ /* 0x002fd80003800000 */
[----:B------:R-:W1:Y:S02]  /*1590*/  SYNCS.PHASECHK.TRANS64.TRYWAIT P1, [R3+URZ], R0 ;  /* 0x00000000030075a7 */ /* 0x000e64000802017f */
[----:B-1----:R-:W-:Y:S05]  /*15a0*/  @!P1 BRA `(.L_x_18) ;  /* 0x0000003c00109947 */ /* 0x002fea0003800000 */
.L_x_17:
[----:B------:R-:W-:Y:S05]  /*15b0*/  WARPSYNC.ALL ;  /* 0x0000000000007948 */ /* 0x000fea0003800000 */
[----:B------:R-:W-:Y:S01]  /*15c0*/  UIADD3 UR4, UR46, 0x2c180, URZ ;  /* 0x0002c1802e047890 */ /* 0x000fe2000fffe03f */
[----:B------:R-:W-:Y:S01]  /*15d0*/  WARPGROUP.ARRIVE ;  /* 0x00000000000079c5 */ /* 0x000fe20000000000 */
[----:B------:R-:W-:Y:S02]  /*15e0*/  ULEA UR5, UR41, UR45, 0xa ;  /* 0x0000002d29057291 */ /* 0x000fe4000f8e503f */
[----:B------:R-:W-:Y:S01]  /*15f0*/  USHF.R.U32.HI UR4, URZ, 0x4, UR4 ;  /* 0x000000043f047899 */ /* 0x000fe20008011604 */
[----:B------:R-:W-:Y:S01]  /*1600*/  UMOV UR9, 0x40000040 ;  /* 0x4000004000097882 */ /* 0x000fe20000000000 */
[----:B------:R-:W-:-:S02]  /*1610*/  UMOV UR11, 0x40000040 ;  /* 0x40000040000b7882 */ /* 0x000fc40000000000 */
[----:B------:R-:W-:Y:S01]  /*1620*/  ULOP3.LUT UR4, UR4, 0x3fff, URZ, 0xc0, !UPT ;  /* 0x00003fff04047892 */ /* 0x000fe2000f8ec03f */
[----:B------:R-:W-:-:S03]  /*1630*/  UMOV UR8, UR5 ;  /* 0x0000000500087c82 */ /* 0x000fc60008000000 */
[----:B------:R-:W-:-:S04]  /*1640*/  ULOP3.LUT UR4, UR4, 0x10000, URZ, 0xfc, !UPT ;  /* 0x0001000004047892 */ /* 0x000fc8000f8efc3f */
[----:B------:R-:W-:-:S07]  /*1650*/  ULEA UR6, UR41, UR4, 0x8 ;  /* 0x0000000429067291 */ /* 0x000fce000f8e403f */
[----:B------:R-:W-:Y:S02]  /*1660*/  UMOV UR10, UR6 ;  /* 0x00000006000a7c82 */ /* 0x000fe40008000000 */
[----:B------:R-:W-:Y:S01]  /*1670*/  HGMMA.64x32x16.F32 R24, gdesc[UR8], RZ, !UPT, gsb0 ;  /* 0x00600000081879f0 */ /* 0x000fe2000c0008ff */
[----:B------:R-:W-:Y:S02]  /*1680*/  UIADD3 UR8, UR5, 0x2, URZ ;  /* 0x0000000205087890 */ /* 0x000fe4000fffe03f */
[----:B------:R-:W-:Y:S01]  /*1690*/  UIADD3 UR10, UR6, 0x2, URZ ;  /* 0x00000002060a7890 */ /* 0x000fe2000fffe03f */
[----:B------:R-:W-:Y:S01]  /*16a0*/  UMOV UR9, 0x40000040 ;  /* 0x4000004000097882 */ /* 0x000fe20000000000 */
[----:B------:R-:W-:Y:S01]  /*16b0*/  UMOV UR11, 0x40000040 ;  /* 0x40000040000b7882 */ /* 0x000fe20000000000 */
[----:B------:R-:W-:Y:S02]  /*16c0*/  WARPGROUP.DEPBAR.LE gsb0, 0x0 ;  /* 0x00008000000079c5 */ /* 0x000fe40000010000 */
[----:B------:R-:W-:-:S06]  /*16d0*/  WARPGROUP.ARRIVE ;  /* 0x00000000000079c5 */ /* 0x000fcc0000000000 */
[----:B------:R-:W-:Y:S01]  /*16e0*/  HGMMA.64x32x16.F32 R24, gdesc[UR8], R24, gsb0 ;  /* 0x00600000081879f0 */ /* 0x000fe20008000818 */
        /* <DEDUP_REMOVED lines=13> */
[----:B------:R-:W-:Y:S03]  /*17c0*/  HGMMA.64x32x16.F32 R24, gdesc[UR8], R24, gsb0 ;  /* 0x00600000081879f0 */ /* 0x000fe60008000818 */
[----:B------:R-:W-:Y:S02]  /*17d0*/  WARPGROUP.DEPBAR.LE gsb0, 0x0 ;  /* 0x00008000000079c5 */ /* 0x000fe40000010000 */
[----:B------:R-:W-:Y:S05]  /*17e0*/  @!P2 BRA `(.L_x_19) ;  /* 0x00000004001ca947 */ /* 0x000fea0003800000 */
[----:B------:R-:W-:Y:S01]  /*17f0*/  UIADD3 UR5, UR41, 0x1, URZ ;  /* 0x0000000129057890 */ /* 0x000fe2000fffe03f */
[----:B01----:R-:W-:-:S03]  /*1800*/  IMAD.U32 R0, RZ, RZ, UR44 ;  /* 0x0000002cff007e24 */ /* 0x003fc6000f8e00ff */
[----:B------:R-:W-:-:S04]  /*1810*/  UISETP.NE.AND UP0, UPT, UR5, 0xb, UPT ;  /* 0x0000000b0500788c */ /* 0x000fc8000bf05270 */
[----:B------:R-:W-:Y:S02]  /*1820*/  USEL UR6, URZ, 0x1, UP0 ;  /* 0x000000013f067887 */ /* 0x000fe40008000000 */
[----:B------:R-:W-:Y:S02]  /*1830*/  USEL UR5, UR5, URZ, UP0 ;  /* 0x0000003f05057287 */ /* 0x000fe40008000000 */
[----:B------:R-:W-:-:S06]  /*1840*/  ULOP3.LUT UR6, UR40, UR6, URZ, 0x3c, !UPT ;  /* 0x0000000628067292 */ /* 0x000fcc000f8e3c3f */
[----:B------:R-:W-:Y:S01]  /*1850*/  IMAD.U32 R5, RZ, RZ, UR6 ;  /* 0x00000006ff057e24 */ /* 0x000fe2000f8e00ff */
[----:B------:R-:W-:-:S06]  /*1860*/  UMOV UR6, UR41 ;  /* 0x0000002900067c82 */ /* 0x000fcc0008000000 */
.L_x_26:
[----:B01----:R-:W-:Y:S05]  /*1870*/  @!P0 BRA `(.L_x_20) ;  /* 0x0000000000048947 */ /* 0x003fea0003800000 */
[----:B------:R-:W-:Y:S01]  /*1880*/  BPT.TRAP 0x1 ;  /* 0x000000040000795c */ /* 0x000fe20000300000 */
.L_x_20:
[----:B------:R-:W0:Y:S01]  /*1890*/  S2UR UR8, SR_CgaCtaId ;  /* 0x00000000000879c3 */ /* 0x000e220000008800 */
[----:B------:R-:W-:Y:S01]  /*18a0*/  UMOV UR7, 0x400 ;  /* 0x0000040000077882 */ /* 0x000fe20000000000 */
[----:B------:R-:W-:Y:S01]  /*18b0*/  SHF.L.U32 R3, R5, 0x1f, RZ ;  /* 0x0000001f05037819 */ /* 0x000fe200000006ff */
[----:B0-----:R-:W-:-:S04]  /*18c0*/  ULEA UR13, UR8, UR7, 0x18 ;  /* 0x00000007080d7291 */ /* 0x001fc8000f8ec03f */
[----:B------:R-:W-:-:S09]  /*18d0*/  ULEA UR7, UR5, UR13, 0x3 ;  /* 0x0000000d05077291 */ /* 0x000fd2000f8e183f */
[----:B------:R0:W1:Y:S01]  /*18e0*/  SYNCS.PHASECHK.TRANS64.TRYWAIT P1, [UR7], R3 ;  /* 0x00000003ff0075a7 */ /* 0x0000620008020147 */
[----:B------:R-:W-:Y:S05]  /*18f0*/  @!P0 BRA `(.L_x_21) ;  /* 0x0000000000048947 */ /* 0x000fea0003800000 */
[----:B------:R-:W-:Y:S01]  /*1900*/  BPT.TRAP 0x1 ;  /* 0x000000040000795c */ /* 0x000fe20000300000 */
.L_x_21:
[----:B-1----:R-:W-:Y:S05]  /*1910*/  @P1 BRA `(.L_x_22) ;  /* 0x0000000000081947 */ /* 0x002fea0003800000 */
[----:B------:R-:W1:Y:S02]  /*1920*/  SYNCS.PHASECHK.TRANS64.TRYWAIT P1, [UR7], R3 ;  /* 0x00000003ff0075a7 */ /* 0x000e640008020147 */
[----:B-1----:R-:W-:Y:S05]  /*1930*/  @!P1 BRA `(.L_x_23) ;  /* 0x0000003800409947 */ /* 0x002fea0003800000 */
.L_x_22:
[----:B------:R-:W-:Y:S01]  /*1940*/  ULEA UR7, UR5, UR45, 0xa ;  /* 0x0000002d05077291 */ /* 0x000fe2000f8e503f */
[----:B------:R-:W-:Y:S01]  /*1950*/  WARPGROUP.ARRIVE ;  /* 0x00000000000079c5 */ /* 0x000fe20000000000 */
[----:B------:R-:W-:Y:S01]  /*1960*/  ULEA UR12, UR5, UR4, 0x8 ;  /* 0x00000004050c7291 */ /* 0x000fe2000f8e403f */
[----:B------:R-:W-:Y:S01]  /*1970*/  UMOV UR9, 0x40000040 ;  /* 0x4000004000097882 */ /* 0x000fe20000000000 */
[----:B------:R-:W-:-:S03]  /*1980*/  UMOV UR11, 0x40000040 ;  /* 0x40000040000b7882 */ /* 0x000fc60000000000 */
[----:B------:R-:W-:Y:S02]  /*1990*/  UMOV UR8, UR7 ;  /* 0x0000000700087c82 */ /* 0x000fe40008000000 */
[----:B------:R-:W-:Y:S02]  /*19a0*/  UMOV UR10, UR12 ;  /* 0x0000000c000a7c82 */ /* 0x000fe40008000000 */
[----:B------:R-:W-:Y:S01]  /*19b0*/  HGMMA.64x32x16.F32 R24, gdesc[UR8], R24, gsb0 ;  /* 0x00600000081879f0 */ /* 0x000fe20008000818 */
[----:B------:R-:W-:Y:S02]  /*19c0*/  UIADD3 UR8, UR7, 0x2, URZ ;  /* 0x0000000207087890 */ /* 0x000fe4000fffe03f */
[----:B------:R-:W-:Y:S01]  /*19d0*/  UIADD3 UR10, UR12, 0x2, URZ ;  /* 0x000000020c0a7890 */ /* 0x000fe2000fffe03f */
[----:B------:R-:W-:Y:S01]  /*19e0*/  UMOV UR9, 0x40000040 ;  /* 0x4000004000097882 */ /* 0x000fe20000000000 */
[----:B------:R-:W-:Y:S01]  /*19f0*/  UMOV UR11, 0x40000040 ;  /* 0x40000040000b7882 */ /* 0x000fe20000000000 */
[----:B------:R-:W-:-:S02]  /*1a00*/  WARPGROUP.DEPBAR.LE gsb0, 0x0 ;  /* 0x00008000000079c5 */ /* 0x000fc40000010000 */
        /* <DEDUP_REMOVED lines=18> */
[----:B------:R-:W-:Y:S01]  /*1b30*/  BPT.TRAP 0x1 ;  /* 0x000000040000795c */ /* 0x000fe20000300000 */
.L_x_24:
[----:B------:R-:W-:Y:S01]  /*1b40*/  ULEA UR7, UR6, UR13, 0x3 ;  /* 0x0000000d06077291 */ /* 0x000fe2000f8e183f */
[----:B------:R-:W-:-:S03]  /*1b50*/  ISETP.GT.U32.AND P1, PT, R18, 0x1, PT ;  /* 0x000000011200780c */ /* 0x000fc60003f24070 */
[----:B------:R-:W-:-:S04]  /*1b60*/  UIADD3 UR7, UR7, 0x58, URZ ;  /* 0x0000005807077890 */ /* 0x000fc8000fffe03f */
[----:B------:R-:W-:-:S09]  /*1b70*/  UPRMT UR7, URZ, 0x654, UR7 ;  /* 0x000006543f077896 */ /* 0x000fd20008000007 */
[----:B------:R-:W-:Y:S01]  /*1b80*/  SYNCS.ARRIVE.TRANS64.RED.A1T0 RZ, [UR7], RZ ;  /* 0x000000ffffff79a7 */ /* 0x000fe20008100407 */
[----:B------:R-:W-:Y:S05]  /*1b90*/  @P1 BRA `(.L_x_25) ;  /* 0x0000000000041947 */ /* 0x000fea0003800000 */
[----:B------:R-:W-:Y:S01]  /*1ba0*/  BPT.TRAP 0x1 ;  /* 0x000000040000795c */ /* 0x000fe20000300000 */
.L_x_25:
[----:B------:R-:W-:Y:S01]  /*1bb0*/  UIADD3 UR5, UR5, 0x1, URZ ;  /* 0x0000000105057890 */ /* 0x000fe2000fffe03f */
[C---:B------:R-:W-:Y:S01]  /*1bc0*/  ISETP.GT.AND P1, PT, R0.reuse, 0x1, PT ;  /* 0x000000010000780c */ /* 0x040fe20003f24270 */
[----:B------:R-:W-:Y:S01]  /*1bd0*/  UIADD3 UR6, UR6, 0x1, URZ ;  /* 0x0000000106067890 */ /* 0x000fe2000fffe03f */
[----:B------:R-:W-:Y:S01]  /*1be0*/  VIADD R0, R0, 0xffffffff ;  /* 0xffffffff00007836 */ /* 0x000fe20000000000 */
[----:B------:R-:W-:Y:S02]  /*1bf0*/  UISETP.NE.AND UP0, UPT, UR5, 0xb, UPT ;  /* 0x0000000b0500788c */ /* 0x000fe4000bf05270 */
[----:B------:R-:W-:Y:S02]  /*1c00*/  UISETP.NE.AND UP1, UPT, UR6, 0xb, UPT ;  /* 0x0000000b0600788c */ /* 0x000fe4000bf25270 */
[----:B------:R-:W-:Y:S02]  /*1c10*/  USEL UR7, URZ, 0x1, UP0 ;  /* 0x000000013f077887 */ /* 0x000fe40008000000 */
[----:B------:R-:W-:-:S02]  /*1c20*/  USEL UR5, UR5, URZ, UP0 ;  /* 0x0000003f05057287 */ /* 0x000fc40008000000 */
[----:B------:R-:W-:Y:S02]  /*1c30*/  USEL UR6, UR6, URZ, UP1 ;  /* 0x0000003f06067287 */ /* 0x000fe40008800000 */
[----:B------:R-:W-:Y:S01]  /*1c40*/  LOP3.LUT R5, R5, UR7, RZ, 0x3c, !PT ;  /* 0x0000000705057c12 */ /* 0x000fe2000f8e3cff */
[----:B------:R-:W-:Y:S09]  /*1c50*/  @P1 BRA `(.L_x_26) ;  /* 0xfffffffc00041947 */ /* 0x000ff2000383ffff */
.L_x_19:
[----:B01----:R-:W0:Y:S02]  /*1c60*/  LDC R0, c[0x0][0x28c] ;  /* 0x0000a300ff007b82 */ /* 0x003e240000000800 */
[----:B0-----:R-:W-:-:S13]  /*1c70*/  ISETP.GE.AND P1, PT, R0, 0x1, PT ;  /* 0x000000010000780c */ /* 0x001fda0003f26270 */
[----:B------:R-:W-:Y:S05]  /*1c80*/  @!P1 BRA `(.L_x_27) ;  /* 0x0000000000409947 */ /* 0x000fea0003800000 */
[----:B------:R-:W-:Y:S05]  /*1c90*/  @!P0 BRA `(.L_x_28) ;  /* 0x0000000000048947 */ /* 0x000fea0003800000 */
[----:B------:R-:W-:Y:S01]  /*1ca0*/  BPT.TRAP 0x1 ;  /* 0x000000040000795c */ /* 0x000fe20000300000 */
.L_x_28:
[----:B------:R-:W0:Y:S01]  /*1cb0*/  S2UR UR7, SR_CgaCtaId ;  /* 0x00000000000779c3 */ /* 0x000e220000008800 */
[----:B------:R-:W-:Y:S01]  /*1cc0*/  UIADD3 UR6, UR44, UR41, URZ ;  /* 0x000000292c067290 */ /* 0x000fe2000fffe03f */
[----:B------:R-:W-:-:S03]  /*1cd0*/  ISETP.GT.U32.AND P0, PT, R18, 0x1, PT ;  /* 0x000000011200780c */ /* 0x000fc60003f04070 */
[----:B------:R-:W-:-:S04]  /*1ce0*/  UIMAD.WIDE.U32 UR4, UR6, -0x45d1745d, URZ ;  /* 0xba2e8ba3060478a5 */ /* 0x000fc8000f8e003f */
[----:B------:R-:W-:-:S03]  /*1cf0*/  USHF.R.U32.HI UR4, URZ, 0x3, UR5 ;  /* 0x000000033f047899 */ /* 0x000fc60008011605 */
[----:B------:R-:W-:Y:S01]  /*1d00*/  UMOV UR5, 0x400 ;  /* 0x0000040000057882 */ /* 0x000fe20000000000 */
[----:B------:R-:W-:Y:S02]  /*1d10*/  UIMAD UR6, UR4, -0xb, UR6 ;  /* 0xfffffff5040678a4 */ /* 0x000fe4000f8e0206 */
[----:B0-----:R-:W-:-:S04]  /*1d20*/  ULEA UR5, UR7, UR5, 0x18 ;  /* 0x0000000507057291 */ /* 0x001fc8000f8ec03f */
[----:B------:R-:W-:-:S04]  /*1d30*/  ULEA UR6, UR6, UR5, 0x3 ;  /* 0x0000000506067291 */ /* 0x000fc8000f8e183f */
[----:B------:R-:W-:-:S04]  /*1d40*/  UIADD3 UR6, UR6, 0x58, URZ ;  /* 0x0000005806067890 */ /* 0x000fc8000fffe03f */
[----:B------:R-:W-:-:S09]  /*1d50*/  UPRMT UR6, URZ, 0x654, UR6 ;  /* 0x000006543f067896 */ /* 0x000fd20008000006 */
[----:B------:R-:W-:Y:S01]  /*1d60*/  SYNCS.ARRIVE.TRANS64.RED.A1T0 RZ, [UR6], RZ ;  /* 0x000000ffffff79a7 */ /* 0x000fe20008100406 */
[----:B------:R-:W-:Y:S05]  /*1d70*/  @P0 BRA `(.L_x_27) ;  /* 0x0000000000040947 */ /* 0x000fea0003800000 */
[----:B------:R-:W-:Y:S01]  /*1d80*/  BPT.TRAP 0x1 ;  /* 0x000000040000795c */ /* 0x000fe20000300000 */
.L_x_27:
[----:B------:R-:W-:Y:S01]  /*1d90*/  IMAD.SHL.U32 R48, R48, 0x20, RZ ;  /* 0x0000002030307824 */ /* 0x000fe200078e00ff */
[----:B------:R-:W-:Y:S01]  /*1da0*/  UIADD3 UR41, UR43, UR41, URZ ;  /* 0x000000292b297290 */ /* 0x000fe2000fffe03f */
[----:B------:R-:W-:Y:S01]  /*1db0*/  SHF.R.S32.HI R11, RZ, 0x1f, R49 ;  /* 0x0000001fff0b7819 */ /* 0x000fe20000011431 */
[----:B------:R-:W-:Y:S01]  /*1dc0*/  ULDC UR7, c[0x0][0x288] ;  /* 0x0000a20000077ab9 */ /* 0x000fe20000000800 */
[----:B------:R-:W-:Y:S01]  /*1dd0*/  IMAD.SHL.U32 R6, R51, 0x80, RZ ;  /* 0x0000008033067824 */ /* 0x000fe200078e00ff */
[C---:B------:R-:W-:Y:S01]  /*1de0*/  LOP3.LUT R8, R48.reuse, 0x6, R44, 0xf8, !PT ;  /* 0x0000000630087812 */ /* 0x040fe200078ef82c */
[----:B------:R-:W-:Y:S01]  /*1df0*/  UISETP.GT.U32.AND UP0, UPT, UR41, 0xa, UPT ;  /* 0x0000000a2900788c */ /* 0x000fe2000bf04070 */
[----:B------:R-:W-:Y:S01]  /*1e00*/  ISETP.GE.AND P0, PT, R48, UR7, PT ;  /* 0x0000000730007c0c */ /* 0x000fe2000bf06270 */
[----:B------:R-:W-:Y:S01]  /*1e10*/  ULDC.64 UR4, c[0x0][0x5d0] ;  /* 0x0001740000047ab9 */ /* 0x000fe20000000a00 */
[----:B------:R-:W-:Y:S01]  /*1e20*/  SHF.R.S32.HI R9, RZ, 0x1f, R8 ;  /* 0x0000001fff097819 */ /* 0x000fe20000011408 */
[----:B------:R-:W-:Y:S01]  /*1e30*/  ULDC UR10, c[0x0][0x284] ;  /* 0x0000a100000a7ab9 */ /* 0x000fe20000000800 */
[----:B------:R-:W-:Y:S01]  /*1e40*/  IMAD R0, R11, UR4, RZ ;  /* 0x000000040b007c24 */ /* 0x000fe2000f8e02ff */
[----:B------:R-:W-:Y:S01]  /*1e50*/  UISETP.LT.U32.AND UP0, UPT, UR43, 0xb, UP0 ;  /* 0x0000000b2b00788c */ /* 0x000fe20008701070 */
[----:B------:R-:W-:Y:S01]  /*1e60*/  ISETP.GE.OR P0, PT, R6, UR10, P0 ;  /* 0x0000000a06007c0c */ /* 0x000fe20008706670 */
[----:B------:R-:W-:Y:S01]  /*1e70*/  UISETP.GE.U32.AND UP1, UPT, UR43, 0xb, UPT ;  /* 0x0000000b2b00788c */ /* 0x000fe2000bf26070 */
[C---:B------:R-:W-:Y:S01]  /*1e80*/  IMAD R3, R49.reuse, UR5, R0 ;  /* 0x0000000531037c24 */ /* 0x040fe2000f8e0200 */
[----:B------:R-:W-:Y:S01]  /*1e90*/  USEL UR6, URZ, 0x1, !UP0 ;  /* 0x000000013f067887 */ /* 0x000fe2000c000000 */
[----:B------:R-:W-:Y:S01]  /*1ea0*/  IMAD.WIDE.U32 R4, R49, UR4, R8 ;  /* 0x0000000431047c25 */ /* 0x000fe2000f8e0008 */
[----:B------:R-:W-:Y:S01]  /*1eb0*/  UIMAD.WIDE.U32 UR4, UR41, -0x45d1745d, URZ ;  /* 0xba2e8ba3290478a5 */ /* 0x000fe2000f8e003f */
[----:B------:R-:W-:-:S02]  /*1ec0*/  ULDC.64 UR8, c[0x0][0x5c8] ;  /* 0x0001720000087ab9 */ /* 0x000fc40000000a00 */
[----:B------:R-:W-:Y:S01]  /*1ed0*/  IMAD.WIDE R14, R51, 0x80, R22 ;  /* 0x00000080330e7825 */ /* 0x000fe200078e0216 */
[----:B------:R-:W-:Y:S02]  /*1ee0*/  USHF.R.U32.HI UR4, URZ, 0x3, UR5 ;  /* 0x000000033f047899 */ /* 0x000fe40008011605 */
[----:B------:R-:W-:Y:S01]  /*1ef0*/  ULOP3.LUT UR40, UR40, UR6, URZ, 0x3c, !UPT ;  /* 0x0000000628287292 */ /* 0x000fe2000f8e3c3f */
[----:B------:R-:W-:Y:S01]  /*1f00*/  IMAD R7, R15, UR8, RZ ;  /* 0x000000080f077c24 */ /* 0x000fe2000f8e02ff */
[----:B------:R-:W-:Y:S01]  /*1f10*/  UIMAD UR41, UR4, -0xb, UR41 ;  /* 0xfffffff5042978a4 */ /* 0x000fe2000f8e0229 */
[----:B------:R-:W-:Y:S01]  /*1f20*/  IMAD.IADD R5, R5, 0x1, R3 ;  /* 0x0000000105057824 */ /* 0x000fe200078e0203 */
[----:B------:R-:W-:Y:S01]  /*1f30*/  @UP1 ULOP3.LUT UR40, UR40, 0x1, UR4, 0x78, !UPT ;  /* 0x0000000128281892 */ /* 0x000fe2000f8e7804 */
[C---:B------:R-:W-:Y:S02]  /*1f40*/  IMAD R7, R14.reuse, UR9, R7 ;  /* 0x000000090e077c24 */ /* 0x040fe4000f8e0207 */
[----:B------:R-:W-:-:S04]  /*1f50*/  IMAD.WIDE.U32 R20, R14, UR8, R4 ;  /* 0x000000080e147c25 */ /* 0x000fc8000f8e0004 */
[----:B------:R-:W-:Y:S01]  /*1f60*/  IMAD.MOV.U32 R0, RZ, RZ, -0x1 ;  /* 0xffffffffff007424 */ /* 0x000fe200078e00ff */
[----:B------:R-:W-:Y:S06]  /*1f70*/  @P0 BRA `(.L_x_29) ;  /* 0x0000001000940947 */ /* 0x000fec0003800000 */
[----:B-----5:R-:W-:Y:S01]  /*1f80*/  FSETP.NEU.AND P1, PT, R40, RZ, PT ;  /* 0x000000ff2800720b */ /* 0x020fe20003f2d000 */
[----:B------:R-:W-:Y:S01]  /*1f90*/  IMAD.IADD R48, R41, 0x1, -R48 ;  /* 0x0000000129307824 */ /* 0x000fe200078e0a30 */
[----:B------:R-:W-:Y:S01]  /*1fa0*/  BSSY B0, `(.L_x_29) ;  /* 0x0000122000007945 */ /* 0x000fe20003800000 */
[----:B------:R-:W-:Y:S02]  /*1fb0*/  IMAD.IADD R3, R47, 0x1, -R6 ;  /* 0x000000012f037824 */ /* 0x000fe400078e0a06 */
[----:B------:R-:W-:Y:S01]  /*1fc0*/  IMAD.IADD R61, R21, 0x1, R7 ;  /* 0x00000001153d7824 */ /* 0x000fe200078e0207 */
[----:B------:R-:W-:-:S04]  /*1fd0*/  ISETP.GT.AND P0, PT, R48, RZ, PT ;  /* 0x000000ff3000720c */ /* 0x000fc80003f04270 */
[----:B------:R-:W-:-:S03]  /*1fe0*/  ISETP.GT.AND P3, PT, R3, RZ, P0 ;  /* 0x000000ff0300720c */ /* 0x000fc60000764270 */
[----:B------:R-:W-:Y:S10]  /*1ff0*/  @!P1 BRA `(.L_x_30) ;  /* 0x0000000c00389947 */ /* 0x000ff40003800000 */
[----:B------:R-:W0:Y:S01]  /*2000*/  LDC.64 R54, c[0x0][0x5b8] ;  /* 0x00016e00ff367b82 */ /* 0x000e220000000a00 */
[----:B------:R-:W-:-:S07]  /*2010*/  ULDC.64 UR4, c[0x0][0x5c0] ;  /* 0x0001700000047ab9 */ /* 0x000fce0000000a00 */
[----:B------:R-:W1:Y:S08]  /*2020*/  LDC.64 R56, c[0x0][0x5b0] ;  /* 0x00016c00ff387b82 */ /* 0x000e700000000a00 */
[----:B------:R-:W2:Y:S01]  /*2030*/  LDC.64 R58, c[0x0][0x5a8] ;  /* 0x00016a00ff3a7b82 */ /* 0x000ea20000000a00 */
[-C--:B0-----:R-:W-:Y:S02]  /*2040*/  IMAD R4, R11, R54.reuse, RZ ;  /* 0x000000360b047224 */ /* 0x081fe400078e02ff */
[----:B------:R-:W-:-:S04]  /*2050*/  IMAD.WIDE.U32 R50, R49, R54, R8 ;  /* 0x0000003631327225 */ /* 0x000fc800078e0008 */
[----:B------:R-:W-:Y:S02]  /*2060*/  IMAD R53, R49, R55, R4 ;  /* 0x0000003731357224 */ /* 0x000fe400078e0204 */
[-C--:B-1----:R-:W-:Y:S02]  /*2070*/  IMAD R4, R15, R56.reuse, RZ ;  /* 0x000000380f047224 */ /* 0x082fe400078e02ff */
[----:B------:R-:W-:Y:S02]  /*2080*/  IMAD.IADD R11, R51, 0x1, R53 ;  /* 0x00000001330b7824 */ /* 0x000fe400078e0235 */
[----:B------:R-:W-:Y:S02]  /*2090*/  IMAD.MOV.U32 R10, RZ, RZ, R50 ;  /* 0x000000ffff0a7224 */ /* 0x000fe400078e0032 */
[C---:B------:R-:W-:Y:S02]  /*20a0*/  IMAD R55, R14.reuse, R57, R4 ;  /* 0x000000390e377224 */ /* 0x040fe400078e0204 */
[----:B------:R-:W-:-:S04]  /*20b0*/  IMAD.WIDE.U32 R4, R14, R56, R10 ;  /* 0x000000380e047225 */ /* 0x000fc800078e000a */
[----:B------:R-:W-:Y:S01]  /*20c0*/  IMAD.IADD R5, R5, 0x1, R55 ;  /* 0x0000000105057824 */ /* 0x000fe200078e0237 */
[----:B--2---:R-:W-:-:S04]  /*20d0*/  LEA R6, P1, R4, R58, 0x1 ;  /* 0x0000003a04067211 */ /* 0x004fc800078208ff */
[----:B------:R-:W-:-:S05]  /*20e0*/  LEA.HI.X R7, R4, R59, R5, 0x1, P1 ;  /* 0x0000003b04077211 */ /* 0x000fca00008f0c05 */
[----:B------:R0:W2:Y:S01]  /*20f0*/  @P3 LDG.E.LTC128B.U16 R21, desc[UR38][R6.64] ;  /* 0x0000002606153981 */ /* 0x0000a2000c1e1520 */
[----:B------:R-:W-:Y:S01]  /*2100*/  LEA R4, P1, R20, UR4, 0x1 ;  /* 0x0000000414047c11 */ /* 0x000fe2000f8208ff */
[----:B------:R-:W-:Y:S01]  /*2110*/  IMAD.WIDE.U32 R12, R14, R56, R8 ;  /* 0x000000380e0c7225 */ /* 0x000fe200078e0008 */
[----:B------:R-:W-:Y:S03]  /*2120*/  BSSY B1, `(.L_x_31) ;  /* 0x0000012000017945 */ /* 0x000fe60003800000 */
[----:B------:R-:W-:Y:S02]  /*2130*/  IMAD.IADD R13, R55, 0x1, R13 ;  /* 0x00000001370d7824 */ /* 0x000fe400078e020d */
[----:B------:R-:W-:-:S04]  /*2140*/  IMAD.WIDE.U32 R12, R49, R54, R12 ;  /* 0x00000036310c7225 */ /* 0x000fc800078e000c */
[----:B0-----:R-:W-:Y:S01]  /*2150*/  IMAD.IADD R7, R53, 0x1, R13 ;  /* 0x0000000135077824 */ /* 0x001fe200078e020d */
[----:B------:R-:W-:Y:S02]  /*2160*/  LEA R6, P4, R12, R58, 0x1 ;  /* 0x0000003a0c067211 */ /* 0x000fe400078808ff */
[----:B------:R-:W-:Y:S02]  /*2170*/  SHF.L.U64.HI R13, R56, 0x3, R57 ;  /* 0x00000003380d7819 */ /* 0x000fe40000010239 */
[----:B------:R-:W-:Y:S01]  /*2180*/  LEA.HI.X R7, R12, R59, R7, 0x1, P4 ;  /* 0x0000003b0c077211 */ /* 0x000fe200020f0c07 */
[----:B------:R-:W-:Y:S02]  /*2190*/  IMAD.SHL.U32 R12, R56, 0x8, RZ ;  /* 0x00000008380c7824 */ /* 0x000fe400078e00ff */
[----:B--2---:R-:W-:-:S05]  /*21a0*/  HADD2.F32 R5, -RZ, R21.H0_H0 ;  /* 0x20000015ff057230 */ /* 0x004fca0000004100 */
[----:B------:R-:W-:-:S04]  /*21b0*/  FMUL R5, R5, R40 ;  /* 0x0000002805057220 */ /* 0x000fc80000400000 */
[----:B------:R-:W-:Y:S01]  /*21c0*/  FFMA R24, R24, R19, R5 ;  /* 0x0000001318187223 */ /* 0x000fe20000000005 */
[----:B------:R-:W-:Y:S02]  /*21d0*/  LEA.HI.X R5, R20, UR5, R61, 0x1, P1 ;  /* 0x0000000514057c11 */ /* 0x000fe400088f0c3d */
[----:B------:R-:W-:Y:S02]  /*21e0*/  ISETP.GT.AND P1, PT, R48, 0x1, PT ;  /* 0x000000013000780c */ /* 0x000fe40003f24270 */
[----:B------:R-:W-:Y:S02]  /*21f0*/  F2FP.F16.F32.PACK_AB R24, RZ, R24 ;  /* 0x00000018ff18723e */ /* 0x000fe400000000ff */
[----:B------:R-:W-:-:S03]  /*2200*/  ISETP.GT.AND P2, PT, R3, RZ, P1 ;  /* 0x000000ff0300720c */ /* 0x000fc60000f44270 */
[----:B------:R0:W-:Y:S10]  /*2210*/  @P3 STG.E.U16 desc[UR38][R4.64], R24 ;  /* 0x0000001804003986 */ /* 0x0001f4000c101526 */
[----:B------:R-:W-:Y:S05]  /*2220*/  @!P2 BRA `(.L_x_32) ;  /* 0x000000000004a947 */ /* 0x000fea0003800000 */
[----:B------:R1:W5:Y:S02]  /*2230*/  LDG.E.LTC128B.U16 R21, desc[UR38][R6.64+0x2] ;  /* 0x0000022606157981 */ /* 0x000364000c1e1520 */
.L_x_32:
[----:B------:R-:W-:Y:S05]  /*2240*/  BSYNC B1 ;  /* 0x0000000000017941 */ /* 0x000fea0003800000 */
.L_x_31:
[----:B-----5:R-:W-:Y:S01]  /*2250*/  HADD2.F32 R51, -RZ, R21.H0_H0 ;  /* 0x20000015ff337230 */ /* 0x020fe20000004100 */
[----:B------:R-:W-:Y:S01]  /*2260*/  ISETP.GT.AND P0, PT, R3, 0x8, P0 ;  /* 0x000000080300780c */ /* 0x000fe20000704270 */
[----:B------:R-:W-:-:S04]  /*2270*/  IMAD.WIDE.U32 R14, R14, R56, R12 ;  /* 0x000000380e0e7225 */ /* 0x000fc800078e000c */
[----:B------:R-:W-:Y:S01]  /*2280*/  FMUL R10, R51, R40 ;  /* 0x00000028330a7220 */ /* 0x000fe20000400000 */
[----:B------:R-:W-:Y:S01]  /*2290*/  IMAD.IADD R55, R55, 0x1, R15 ;  /* 0x0000000137377824 */ /* 0x000fe200078e020f */
[----:B------:R-:W-:Y:S02]  /*22a0*/  IADD3 R50, P3, R50, R14, RZ ;  /* 0x0000000e32327210 */ /* 0x000fe40007f7e0ff */
[----:B------:R-:W-:-:S03]  /*22b0*/  FFMA R10, R25, R19, R10 ;  /* 0x00000013190a7223 */ /* 0x000fc6000000000a */
[----:B------:R-:W-:Y:S01]  /*22c0*/  IMAD.X R11, R55, 0x1, R11, P3 ;  /* 0x00000001370b7824 */ /* 0x000fe200018e060b */
[C---:B------:R-:W-:Y:S02]  /*22d0*/  LEA R12, P3, R50.reuse, R58, 0x1 ;  /* 0x0000003a320c7211 */ /* 0x040fe400078608ff */
[----:B------:R-:W-:Y:S02]  /*22e0*/  F2FP.F16.F32.PACK_AB R10, RZ, R10 ;  /* 0x0000000aff0a723e */ /* 0x000fe400000000ff */
[----:B------:R-:W-:Y:S02]  /*22f0*/  LEA.HI.X R13, R50, R59, R11, 0x1, P3 ;  /* 0x0000003b320d7211 */ /* 0x000fe400018f0c0b */
[----:B------:R-:W-:-:S05]  /*2300*/  PRMT R15, R10, 0x7610, R15 ;  /* 0x000076100a0f7816 */ /* 0x000fca000000000f */
[----:B------:R2:W-:Y:S04]  /*2310*/  @P2 STG.E.U16 desc[UR38][R4.64+0x2], R15 ;  /* 0x0000020f04002986 */ /* 0x0005e8000c101526 */
[----:B------:R-:W3:Y:S01]  /*2320*/  @P0 LDG.E.LTC128B.U16 R21, desc[UR38][R12.64] ;  /* 0x000000260c150981 */ /* 0x000ee2000c1e1520 */
[----:B------:R-:W-:Y:S01]  /*2330*/  IADD3 R14, P2, R8, R14, RZ ;  /* 0x0000000e080e7210 */ /* 0x000fe20007f5e0ff */
[----:B------:R-:W-:Y:S01]  /*2340*/  BSSY B1, `(.L_x_33) ;  /* 0x0000011000017945 */ /* 0x000fe20003800000 */
[C---:B------:R-:W-:Y:S02]  /*2350*/  SHF.L.U64.HI R25, R42.reuse, 0x1, R43 ;  /* 0x000000012a197819 */ /* 0x040fe4000001022b */
[----:B------:R-:W-:Y:S01]  /*2360*/  ISETP.GT.AND P1, PT, R3, 0x8, P1 ;  /* 0x000000080300780c */ /* 0x000fe20000f24270 */
[----:B--2---:R-:W-:Y:S01]  /*2370*/  IMAD.X R15, R9, 0x1, R55, P2 ;  /* 0x00000001090f7824 */ /* 0x004fe200010e0637 */
[----:B------:R-:W-:Y:S01]  /*2380*/  LEA R10, P2, R42, R4, 0x1 ;  /* 0x000000042a0a7211 */ /* 0x000fe200078408ff */
[----:B------:R-:W-:-:S04]  /*2390*/  IMAD.WIDE.U32 R14, R49, R54, R14 ;  /* 0x00000036310e7225 */ /* 0x000fc800078e000e */
[----:B------:R-:W-:Y:S01]  /*23a0*/  IMAD.IADD R9, R53, 0x1, R15 ;  /* 0x0000000135097824 */ /* 0x000fe200078e020f */
[----:B------:R-:W-:-:S04]  /*23b0*/  LEA R8, P3, R14, R58, 0x1 ;  /* 0x0000003a0e087211 */ /* 0x000fc800078608ff */
[----:B------:R-:W-:Y:S01]  /*23c0*/  LEA.HI.X R9, R14, R59, R9, 0x1, P3 ;  /* 0x0000003b0e097211 */ /* 0x000fe200018f0c09 */
[----:B---3--:R-:W-:-:S05]  /*23d0*/  HADD2.F32 R11, -RZ, R21.H0_H0 ;  /* 0x20000015ff0b7230 */ /* 0x008fca0000004100 */
[----:B------:R-:W-:-:S04]  /*23e0*/  FMUL R11, R11, R40 ;  /* 0x000000280b0b7220 */ /* 0x000fc80000400000 */
[----:B------:R-:W-:-:S05]  /*23f0*/  FFMA R11, R26, R19, R11 ;  /* 0x000000131a0b7223 */ /* 0x000fca000000000b */
[----:B------:R-:W-:Y:S01]  /*2400*/  F2FP.F16.F32.PACK_AB R12, RZ, R11 ;  /* 0x0000000bff0c723e */ /* 0x000fe200000000ff */
[----:B------:R-:W-:-:S05]  /*2410*/  IMAD.X R11, R25, 0x1, R5, P2 ;  /* 0x00000001190b7824 */ /* 0x000fca00010e0605 */
[----:B------:R2:W-:Y:S01]  /*2420*/  @P0 STG.E.U16 desc[UR38][R10.64], R12 ;  /* 0x0000000c0a000986 */ /* 0x0005e2000c101526 */
[----:B------:R-:W-:Y:S05]  /*2430*/  @!P1 BRA `(.L_x_34) ;  /* 0x0000000000049947 */ /* 0x000fea0003800000 */
[----:B------:R3:W5:Y:S02]  /*2440*/  LDG.E.LTC128B.U16 R21, desc[UR38][R8.64+0x2] ;  /* 0x0000022608157981 */ /* 0x000764000c1e1520 */
.L_x_34:
[----:B------:R-:W-:Y:S05]  /*2450*/  BSYNC B1 ;  /* 0x0000000000017941 */ /* 0x000fea0003800000 */
.L_x_33:
[----:B-----5:R-:W-:Y:S01]  /*2460*/  HADD2.F32 R13, -RZ, R21.H0_H0 ;  /* 0x20000015ff0d7230 */ /* 0x020fe20000004100 */
[----:B------:R-:W-:Y:S01]  /*2470*/  ISETP.GT.AND P0, PT, R48, 0x8, PT ;  /* 0x000000083000780c */ /* 0x000fe20003f04270 */
[----:B------:R-:W-:Y:S03]  /*2480*/  BSSY B1, `(.L_x_35) ;  /* 0x0000008000017945 */ /* 0x000fe60003800000 */
[----:B--2---:R-:W-:Y:S01]  /*2490*/  FMUL R12, R13, R40 ;  /* 0x000000280d0c7220 */ /* 0x004fe20000400000 */
[----:B------:R-:W-:-:S03]  /*24a0*/  ISETP.GT.AND P2, PT, R3, RZ, P0 ;  /* 0x000000ff0300720c */ /* 0x000fc60000744270 */
[----:B------:R-:W-:-:S05]  /*24b0*/  FFMA R12, R27, R19, R12 ;  /* 0x000000131b0c7223 */ /* 0x000fca000000000c */
[----:B------:R-:W-:-:S05]  /*24c0*/  F2FP.F16.F32.PACK_AB R12, RZ, R12 ;  /* 0x0000000cff0c723e */ /* 0x000fca00000000ff */
[----:B------:R2:W-:Y:S01]  /*24d0*/  @P1 STG.E.U16 desc[UR38][R10.64+0x2], R12 ;  /* 0x0000020c0a001986 */ /* 0x0005e2000c101526 */
[----:B------:R-:W-:Y:S05]  /*24e0*/  @!P2 BRA `(.L_x_36) ;  /* 0x000000000004a947 */ /* 0x000fea0003800000 */
[----:B------:R4:W5:Y:S02]  /*24f0*/  LDG.E.LTC128B.U16 R21, desc[UR38][R6.64+0x10] ;  /* 0x0000102606157981 */ /* 0x000964000c1e1520 */
.L_x_36:
[----:B------:R-:W-:Y:S05]  /*2500*/  BSYNC B1 ;  /* 0x0000000000017941 */ /* 0x000fea0003800000 */
.L_x_35:
[----:B-----5:R-:W-:Y:S01]  /*2510*/  HADD2.F32 R13, -RZ, R21.H0_H0 ;  /* 0x20000015ff0d7230 */ /* 0x020fe20000004100 */
[----:B------:R-:W-:Y:S01]  /*2520*/  ISETP.GT.AND P1, PT, R48, 0x9, PT ;  /* 0x000000093000780c */ /* 0x000fe20003f24270 */
[----:B------:R-:W-:Y:S03]  /*2530*/  BSSY B1, `(.L_x_37) ;  /* 0x0000008000017945 */ /* 0x000fe60003800000 */
[----:B------:R-:W-:Y:S01]  /*2540*/  FMUL R13, R13, R40 ;  /* 0x000000280d0d7220 */ /* 0x000fe20000400000 */
[----:B------:R-:W-:-:S03]  /*2550*/  ISETP.GT.AND P3, PT, R3, RZ, P1 ;  /* 0x000000ff0300720c */ /* 0x000fc60000f64270 */
[----:B------:R-:W-:-:S05]  /*2560*/  FFMA R13, R28, R19, R13 ;  /* 0x000000131c0d7223 */ /* 0x000fca000000000d */
[----:B------:R-:W-:-:S05]  /*2570*/  F2FP.F16.F32.PACK_AB R13, RZ, R13 ;  /* 0x0000000dff0d723e */ /* 0x000fca00000000ff */
[----:B------:R0:W-:Y:S01]  /*2580*/  @P2 STG.E.U16 desc[UR38][R4.64+0x10], R13 ;  /* 0x0000100d04002986 */ /* 0x0001e2000c101526 */
[----:B------:R-:W-:Y:S05]  /*2590*/  @!P3 BRA `(.L_x_38) ;  /* 0x000000000004b947 */ /* 0x000fea0003800000 */
[----:B------:R0:W5:Y:S02]  /*25a0*/  LDG.E.LTC128B.U16 R21, desc[UR38][R6.64+0x12] ;  /* 0x0000122606157981 */ /* 0x000164000c1e1520 */
.L_x_38:
[----:B------:R-:W-:Y:S05]  /*25b0*/  BSYNC B1 ;  /* 0x0000000000017941 */ /* 0x000fea0003800000 */
.L_x_37:
[----:B0----5:R-:W-:Y:S01]  /*25c0*/  HADD2.F32 R13, -RZ, R21.H0_H0 ;  /* 0x20000015ff0d7230 */ /* 0x021fe20000004100 */
[----:B------:R-:W-:Y:S01]  /*25d0*/  ISETP.GT.AND P0, PT, R3, 0x8, P0 ;  /* 0x000000080300780c */ /* 0x000fe20000704270 */
[----:B------:R-:W-:Y:S03]  /*25e0*/  BSSY B1, `(.L_x_39) ;  /* 0x0000007000017945 */ /* 0x000fe60003800000 */
[----:B--2---:R-:W-:-:S04]  /*25f0*/  FMUL R12, R13, R40 ;  /* 0x000000280d0c7220 */ /* 0x004fc80000400000 */
[----:B------:R-:W-:-:S05]  /*2600*/  FFMA R12, R29, R19, R12 ;  /* 0x000000131d0c7223 */ /* 0x000fca000000000c */
[----:B------:R-:W-:-:S05]  /*2610*/  F2FP.F16.F32.PACK_AB R12, RZ, R12 ;  /* 0x0000000cff0c723e */ /* 0x000fca00000000ff */
[----:B------:R0:W-:Y:S01]  /*2620*/  @P3 STG.E.U16 desc[UR38][R4.64+0x12], R12 ;  /* 0x0000120c04003986 */ /* 0x0001e2000c101526 */
[----:B------:R-:W-:Y:S05]  /*2630*/  @!P0 BRA `(.L_x_40) ;  /* 0x0000000000048947 */ /* 0x000fea0003800000 */
[----:B------:R2:W5:Y:S02]  /*2640*/  LDG.E.LTC128B.U16 R21, desc[UR38][R8.64+0x10] ;  /* 0x0000102608157981 */ /* 0x000564000c1e1520 */
.L_x_40:
[----:B------:R-:W-:Y:S05]  /*2650*/  BSYNC B1 ;  /* 0x0000000000017941 */ /* 0x000fea0003800000 */
.L_x_39:
[----:B-----5:R-:W-:Y:S01]  /*2660*/  HADD2.F32 R13, -RZ, R21.H0_H0 ;  /* 0x20000015ff0d7230 */ /* 0x020fe20000004100 */
[----:B------:R-:W-:Y:S01]  /*2670*/  ISETP.GT.AND P1, PT, R3, 0x8, P1 ;  /* 0x000000080300780c */ /* 0x000fe20000f24270 */
[----:B------:R-:W-:Y:S03]  /*2680*/  BSSY B1, `(.L_x_41) ;  /* 0x0000007000017945 */ /* 0x000fe60003800000 */
[----:B------:R-:W-:-:S04]  /*2690*/  FMUL R13, R13, R40 ;  /* 0x000000280d0d7220 */ /* 0x000fc80000400000 */
[----:B------:R-:W-:-:S05]  /*26a0*/  FFMA R13, R30, R19, R13 ;  /* 0x000000131e0d7223 */ /* 0x000fca000000000d */
[----:B------:R-:W-:-:S05]  /*26b0*/  F2FP.F16.F32.PACK_AB R13, RZ, R13 ;  /* 0x0000000dff0d723e */ /* 0x000fca00000000ff */
[----:B------:R0:W-:Y:S01]  /*26c0*/  @P0 STG.E.U16 desc[UR38][R10.64+0x10], R13 ;  /* 0x0000100d0a000986 */ /* 0x0001e2000c101526 */
[----:B------:R-:W-:Y:S05]  /*26d0*/  @!P1 BRA `(.L_x_42) ;  /* 0x0000000000049947 */ /* 0x000fea0003800000 */
[----:B------:R0:W5:Y:S02]  /*26e0*/  LDG.E.LTC128B.U16 R21, desc[UR38][R8.64+0x12] ;  /* 0x0000122608157981 */ /* 0x000164000c1e1520 */
.L_x_42:
[----:B------:R-:W-:Y:S05]  /*26f0*/  BSYNC B1 ;  /* 0x0000000000017941 */ /* 0x000fea0003800000 */
.L_x_41:
[----:B0----5:R-:W-:Y:S01]  /*2700*/  HADD2.F32 R13, -RZ, R21.H0_H0 ;  /* 0x20000015ff0d7230 */ /* 0x021fe20000004100 */
        /* <DEDUP_REMOVED lines=9> */
.L_x_44:
[----:B------:R-:W-:Y:S05]  /*27a0*/  BSYNC B1 ;  /* 0x0000000000017941 */ /* 0x000fea0003800000 */
.L_x_43:
        /* <DEDUP_REMOVED lines=10> */
.L_x_46:
[----:B------:R-:W-:Y:S05]  /*2850*/  BSYNC B1 ;  /* 0x0000000000017941 */ /* 0x000fea0003800000 */
.L_x_45:
[----:B0----5:R-:W-:Y:S01]  /*2860*/  HADD2.F32 R13, -RZ, R21.H0_H0 ;  /* 0x20000015ff0d7230 */ /* 0x021fe20000004100 */
        /* <DEDUP_REMOVED lines=8> */
.L_x_48:
[----:B------:R-:W-:Y:S05]  /*28f0*/  BSYNC B1 ;  /* 0x0000000000017941 */ /* 0x000fea0003800000 */
.L_x_47:
        /* <DEDUP_REMOVED lines=9> */
.L_x_50:
[----:B------:R-:W-:Y:S05]  /*2990*/  BSYNC B1 ;  /* 0x0000000000017941 */ /* 0x000fea0003800000 */
.L_x_49:
        /* <DEDUP_REMOVED lines=10> */
.L_x_52:
[----:B------:R-:W-:Y:S05]  /*2a40*/  BSYNC B1 ;  /* 0x0000000000017941 */ /* 0x000fea0003800000 */
.L_x_51:
        /* <DEDUP_REMOVED lines=10> */
.L_x_54:
[----:B------:R-:W-:Y:S05]  /*2af0*/  BSYNC B1 ;  /* 0x0000000000017941 */ /* 0x000fea0003800000 */
.L_x_53:
[----:B01--45:R-:W-:Y:S01]  /*2b00*/  HADD2.F32 R7, -RZ, R21.H0_H0 ;  /* 0x20000015ff077230 */ /* 0x033fe20000004100 */
        /* <DEDUP_REMOVED lines=8> */
.L_x_56:
[----:B------:R-:W-:Y:S05]  /*2b90*/  BSYNC B1 ;  /* 0x0000000000017941 */ /* 0x000fea0003800000 */
.L_x_55:
[----:B0----5:R-:W-:Y:S01]  /*2ba0*/  HADD2.F32 R5, -RZ, R21.H0_H0 ;  /* 0x20000015ff057230 */ /* 0x021fe20000004100 */
[----:B------:R-:W-:Y:S01]  /*2bb0*/  ISETP.GT.AND P1, PT, R3, 0x8, P1 ;  /* 0x000000080300780c */ /* 0x000fe20000f24270 */
[----:B------:R-:W-:Y:S01]  /*2bc0*/  @P0 IMAD.MOV.U32 R4, RZ, RZ, R10 ;  /* 0x000000ffff040224 */ /* 0x000fe200078e000a */
[----:B------:R-:W-:Y:S02]  /*2bd0*/  BSSY B1, `(.L_x_57) ;  /* 0x0000009000017945 */ /* 0x000fe40003800000 */
[----:B------:R-:W-:-:S04]  /*2be0*/  FMUL R5, R5, R40 ;  /* 0x0000002805057220 */ /* 0x000fc80000400000 */
[----:B------:R-:W-:-:S05]  /*2bf0*/  FFMA R5, R38, R19, R5 ;  /* 0x0000001326057223 */ /* 0x000fca0000000005 */
[----:B------:R-:W-:-:S04]  /*2c00*/  F2FP.F16.F32.PACK_AB R5, RZ, R5 ;  /* 0x00000005ff05723e */ /* 0x000fc800000000ff */
[----:B------:R-:W-:Y:S01]  /*2c10*/  PRMT R6, R5, 0x7610, R6 ;  /* 0x0000761005067816 */ /* 0x000fe20000000006 */
[----:B------:R-:W-:-:S05]  /*2c20*/  @P0 IMAD.MOV.U32 R5, RZ, RZ, R11 ;  /* 0x000000ffff050224 */ /* 0x000fca00078e000b */
[----:B------:R0:W-:Y:S01]  /*2c30*/  @P0 STG.E.U16 desc[UR38][R4.64+0x30], R6 ;  /* 0x0000300604000986 */ /* 0x0001e2000c101526 */
[----:B------:R-:W-:Y:S05]  /*2c40*/  @!P1 BRA `(.L_x_58) ;  /* 0x0000000000049947 */ /* 0x000fea0003800000 */
[----:B------:R4:W5:Y:S02]  /*2c50*/  LDG.E.LTC128B.U16 R21, desc[UR38][R8.64+0x32] ;  /* 0x0000322608157981 */ /* 0x000964000c1e1520 */
.L_x_58:
[----:B------:R-:W-:Y:S05]  /*2c60*/  BSYNC B1 ;  /* 0x0000000000017941 */ /* 0x000fea0003800000 */
.L_x_57:
[----:B------:R-:W-:Y:S05]  /*2c70*/  @!P1 BRA `(.L_x_59) ;  /* 0x0000000400509947 */ /* 0x000fea0003800000 */
[----:B-----5:R-:W-:-:S05]  /*2c80*/  HADD2.F32 R21, -RZ, R21.H0_H0 ;  /* 0x20000015ff157230 */ /* 0x020fca0000004100 */
[----:B0-----:R-:W-:-:S04]  /*2c90*/  FMUL R4, R21, R40 ;  /* 0x0000002815047220 */ /* 0x001fc80000400000 */
[----:B------:R-:W-:-:S05]  /*2ca0*/  FFMA R4, R39, R19, R4 ;  /* 0x0000001327047223 */ /* 0x000fca0000000004 */
[----:B------:R-:W-:-:S05]  /*2cb0*/  F2FP.F16.F32.PACK_AB R4, RZ, R4 ;  /* 0x00000004ff04723e */ /* 0x000fca00000000ff */
[----:B------:R0:W-:Y:S01]  /*2cc0*/  STG.E.U16 desc[UR38][R10.64+0x32], R4 ;  /* 0x000032040a007986 */ /* 0x0001e2000c101526 */
[----:B------:R-:W-:Y:S05]  /*2cd0*/  BRA `(.L_x_59) ;  /* 0x0000000400387947 */ /* 0x000fea0003800000 */
.L_x_30:
[----:B------:R-:W-:Y:S01]  /*2ce0*/  ISETP.GT.AND P2, PT, R48, 0x1, PT ;  /* 0x000000013000780c */ /* 0x000fe20003f44270 */
[----:B------:R-:W-:Y:S01]  /*2cf0*/  ULDC.64 UR4, c[0x0][0x5c0] ;  /* 0x0001700000047ab9 */ /* 0x000fe20000000a00 */
[-C--:B------:R-:W-:Y:S01]  /*2d00*/  FMUL R24, R24, R19.reuse ;  /* 0x0000001318187220 */ /* 0x080fe20000400000 */
[----:B------:R-:W-:Y:S01]  /*2d10*/  LEA R4, P4, R20, UR4, 0x1 ;  /* 0x0000000414047c11 */ /* 0x000fe2000f8808ff */
[-C--:B------:R-:W-:Y:S01]  /*2d20*/  FMUL R25, R25, R19.reuse ;  /* 0x0000001319197220 */ /* 0x080fe20000400000 */
[----:B------:R-:W-:Y:S01]  /*2d30*/  ISETP.GT.AND P1, PT, R3, RZ, P2 ;  /* 0x000000ff0300720c */ /* 0x000fe20001724270 */
[-C--:B------:R-:W-:Y:S01]  /*2d40*/  FMUL R26, R26, R19.reuse ;  /* 0x000000131a1a7220 */ /* 0x080fe20000400000 */
[----:B------:R-:W-:Y:S01]  /*2d50*/  F2FP.F16.F32.PACK_AB R24, RZ, R24 ;  /* 0x00000018ff18723e */ /* 0x000fe200000000ff */
[-C--:B------:R-:W-:Y:S01]  /*2d60*/  FMUL R27, R27, R19.reuse ;  /* 0x000000131b1b7220 */ /* 0x080fe20000400000 */
[----:B------:R-:W-:Y:S01]  /*2d70*/  LEA.HI.X R5, R20, UR5, R61, 0x1, P4 ;  /* 0x0000000514057c11 */ /* 0x000fe2000a0f0c3d */
[-C--:B------:R-:W-:Y:S01]  /*2d80*/  FMUL R28, R28, R19.reuse ;  /* 0x000000131c1c7220 */ /* 0x080fe20000400000 */
[----:B------:R-:W-:Y:S01]  /*2d90*/  ISETP.GT.AND P4, PT, R48, 0x8, PT ;  /* 0x000000083000780c */ /* 0x000fe20003f84270 */
[-C--:B------:R-:W-:Y:S01]  /*2da0*/  FMUL R29, R29, R19.reuse ;  /* 0x000000131d1d7220 */ /* 0x080fe20000400000 */
[C---:B------:R-:W-:Y:S01]  /*2db0*/  ISETP.GT.AND P0, PT, R3.reuse, 0x8, P0 ;  /* 0x000000080300780c */ /* 0x040fe20000704270 */
[----:B------:R-:W-:Y:S01]  /*2dc0*/  @P3 STG.E.U16 desc[UR38][R4.64], R24 ;  /* 0x0000001804003986 */ /* 0x000fe2000c101526 */
[----:B------:R-:W-:Y:S01]  /*2dd0*/  ISETP.GT.AND P2, PT, R3, 0x8, P2 ;  /* 0x000000080300780c */ /* 0x000fe20001744270 */
[----:B------:R-:W-:Y:S01]  /*2de0*/  FMUL R30, R30, R19 ;  /* 0x000000131e1e7220 */ /* 0x000fe20000400000 */
[----:B------:R-:W-:Y:S01]  /*2df0*/  F2FP.F16.F32.PACK_AB R25, RZ, R25 ;  /* 0x00000019ff19723e */ /* 0x000fe200000000ff */
[-C--:B------:R-:W-:Y:S01]  /*2e00*/  FMUL R31, R31, R19.reuse ;  /* 0x000000131f1f7220 */ /* 0x080fe20000400000 */
[----:B------:R-:W-:Y:S01]  /*2e10*/  ISETP.GT.AND P5, PT, R3, RZ, P4 ;  /* 0x000000ff0300720c */ /* 0x000fe200027a4270 */
[-C--:B------:R-:W-:Y:S01]  /*2e20*/  FMUL R32, R32, R19.reuse ;  /* 0x0000001320207220 */ /* 0x080fe20000400000 */
[C---:B------:R-:W-:Y:S01]  /*2e30*/  SHF.L.U64.HI R7, R42.reuse, 0x1, R43 ;  /* 0x000000012a077819 */ /* 0x040fe2000001022b */
[----:B------:R-:W-:Y:S01]  /*2e40*/  @P1 STG.E.U16 desc[UR38][R4.64+0x2], R25 ;  /* 0x0000021904001986 */ /* 0x000fe2000c101526 */
[----:B------:R-:W-:Y:S01]  /*2e50*/  LEA R6, P3, R42, R4, 0x1 ;  /* 0x000000042a067211 */ /* 0x000fe200078608ff */
[-C--:B------:R-:W-:Y:S01]  /*2e60*/  FMUL R33, R33, R19.reuse ;  /* 0x0000001321217220 */ /* 0x080fe20000400000 */
[----:B------:R-:W-:Y:S01]  /*2e70*/  F2FP.F16.F32.PACK_AB R26, RZ, R26 ;  /* 0x0000001aff1a723e */ /* 0x000fe200000000ff */
[----:B------:R-:W-:Y:S01]  /*2e80*/  FMUL R34, R34, R19 ;  /* 0x0000001322227220 */ /* 0x000fe20000400000 */
[----:B------:R-:W-:Y:S01]  /*2e90*/  ISETP.GT.AND P1, PT, R48, 0x9, PT ;  /* 0x000000093000780c */ /* 0x000fe20003f24270 */
[----:B------:R-:W-:Y:S01]  /*2ea0*/  IMAD.X R7, R7, 0x1, R5, P3 ;  /* 0x0000000107077824 */ /* 0x000fe200018e0605 */
[----:B------:R-:W-:Y:S01]  /*2eb0*/  F2FP.F16.F32.PACK_AB R27, RZ, R27 ;  /* 0x0000001bff1b723e */ /* 0x000fe200000000ff */
[-C--:B------:R-:W-:Y:S01]  /*2ec0*/  FMUL R35, R35, R19.reuse ;  /* 0x0000001323237220 */ /* 0x080fe20000400000 */
[----:B------:R-:W-:Y:S01]  /*2ed0*/  F2FP.F16.F32.PACK_AB R28, RZ, R28 ;  /* 0x0000001cff1c723e */ /* 0x000fe200000000ff */
[-C--:B------:R-:W-:Y:S01]  /*2ee0*/  FMUL R36, R36, R19.reuse ;  /* 0x0000001324247220 */ /* 0x080fe20000400000 */
[C---:B------:R-:W-:Y:S01]  /*2ef0*/  ISETP.GT.AND P3, PT, R3.reuse, RZ, P1 ;  /* 0x000000ff0300720c */ /* 0x040fe20000f64270 */
[----:B------:R-:W-:Y:S01]  /*2f00*/  @P0 STG.E.U16 desc[UR38][R6.64], R26 ;  /* 0x0000001a06000986 */ /* 0x000fe2000c101526 */
[----:B------:R-:W-:Y:S01]  /*2f10*/  ISETP.GT.AND P4, PT, R3, 0x8, P4 ;  /* 0x000000080300780c */ /* 0x000fe20002784270 */
[----:B------:R-:W-:Y:S01]  /*2f20*/  FMUL R37, R37, R19 ;  /* 0x0000001325257220 */ /* 0x000fe20000400000 */
[----:B------:R-:W-:Y:S01]  /*2f30*/  F2FP.F16.F32.PACK_AB R29, RZ, R29 ;  /* 0x0000001dff1d723e */ /* 0x000fe200000000ff */
[----:B------:R-:W-:Y:S01]  /*2f40*/  @P2 STG.E.U16 desc[UR38][R6.64+0x2], R27 ;  /* 0x0000021b06002986 */ /* 0x000fe2000c101526 */
[----:B------:R-:W-:Y:S01]  /*2f50*/  F2FP.F16.F32.PACK_AB R30, RZ, R30 ;  /* 0x0000001eff1e723e */ /* 0x000fe200000000ff */
[----:B------:R-:W-:Y:S01]  /*2f60*/  FMUL R38, R38, R19 ;  /* 0x0000001326267220 */ /* 0x000fe20000400000 */
[----:B------:R-:W-:Y:S01]  /*2f70*/  F2FP.F16.F32.PACK_AB R31, RZ, R31 ;  /* 0x0000001fff1f723e */ /* 0x000fe200000000ff */
[----:B------:R-:W-:Y:S01]  /*2f80*/  @P5 STG.E.U16 desc[UR38][R4.64+0x10], R28 ;  /* 0x0000101c04005986 */ /* 0x000fe2000c101526 */
[----:B------:R-:W-:Y:S01]  /*2f90*/  ISETP.GT.AND P5, PT, R3, 0x8, P1 ;  /* 0x000000080300780c */ /* 0x000fe20000fa4270 */
[----:B------:R-:W-:Y:S01]  /*2fa0*/  FMUL R39, R39, R19 ;  /* 0x0000001327277220 */ /* 0x000fe20000400000 */
[C---:B------:R-:W-:Y:S01]  /*2fb0*/  ISETP.GT.AND P2, PT, R48.reuse, 0x11, PT ;  /* 0x000000113000780c */ /* 0x040fe20003f44270 */
[----:B------:R-:W-:Y:S01]  /*2fc0*/  @P3 STG.E.U16 desc[UR38][R4.64+0x12], R29 ;  /* 0x0000121d04003986 */ /* 0x000fe2000c101526 */
[----:B------:R-:W-:-:S02]  /*2fd0*/  ISETP.GT.AND P3, PT, R48, 0x10, PT ;  /* 0x000000103000780c */ /* 0x000fc40003f64270 */
[----:B------:R-:W-:Y:S01]  /*2fe0*/  F2FP.F16.F32.PACK_AB R32, RZ, R32 ;  /* 0x00000020ff20723e */ /* 0x000fe200000000ff */
[----:B------:R-:W-:Y:S01]  /*2ff0*/  @P4 STG.E.U16 desc[UR38][R6.64+0x10], R30 ;  /* 0x0000101e06004986 */ /* 0x000fe2000c101526 */
[C---:B------:R-:W-:Y:S02]  /*3000*/  ISETP.GT.AND P4, PT, R3.reuse, RZ, P2 ;  /* 0x000000ff0300720c */ /* 0x040fe40001784270 */
[----:B------:R-:W-:Y:S02]  /*3010*/  F2FP.F16.F32.PACK_AB R33, RZ, R33 ;  /* 0x00000021ff21723e */ /* 0x000fe400000000ff */
[C---:B------:R-:W-:Y:S01]  /*3020*/  ISETP.GT.AND P1, PT, R48.reuse, 0x18, PT ;  /* 0x000000183000780c */ /* 0x040fe20003f24270 */
[----:B------:R-:W-:Y:S01]  /*3030*/  @P5 STG.E.U16 desc[UR38][R6.64+0x12], R31 ;  /* 0x0000121f06005986 */ /* 0x000fe2000c101526 */
[----:B------:R-:W-:Y:S02]  /*3040*/  ISETP.GT.AND P5, PT, R3, RZ, P3 ;  /* 0x000000ff0300720c */ /* 0x000fe40001fa4270 */
[----:B------:R-:W-:-:S02]  /*3050*/  ISETP.GT.AND P0, PT, R48, 0x19, PT ;  /* 0x000000193000780c */ /* 0x000fc40003f04270 */
[C---:B------:R-:W-:Y:S02]  /*3060*/  ISETP.GT.AND P3, PT, R3.reuse, 0x8, P3 ;  /* 0x000000080300780c */ /* 0x040fe40001f64270 */
[C---:B------:R-:W-:Y:S02]  /*3070*/  ISETP.GT.AND P2, PT, R3.reuse, 0x8, P2 ;  /* 0x000000080300780c */ /* 0x040fe40001744270 */
[----:B------:R-:W-:Y:S02]  /*3080*/  F2FP.F16.F32.PACK_AB R34, RZ, R34 ;  /* 0x00000022ff22723e */ /* 0x000fe400000000ff */
[----:B------:R-:W-:Y:S02]  /*3090*/  F2FP.F16.F32.PACK_AB R35, RZ, R35 ;  /* 0x00000023ff23723e */ /* 0x000fe400000000ff */
[----:B------:R-:W-:Y:S01]  /*30a0*/  F2FP.F16.F32.PACK_AB R36, RZ, R36 ;  /* 0x00000024ff24723e */ /* 0x000fe200000000ff */
[----:B------:R-:W-:Y:S01]  /*30b0*/  @P5 STG.E.U16 desc[UR38][R4.64+0x20], R32 ;  /* 0x0000202004005986 */ /* 0x000fe2000c101526 */
[----:B------:R-:W-:-:S02]  /*30c0*/  ISETP.GT.AND P5, PT, R3, RZ, P0 ;  /* 0x000000ff0300720c */ /* 0x000fc400007a4270 */
[C---:B------:R-:W-:Y:S01]  /*30d0*/  ISETP.GT.AND P0, PT, R3.reuse, 0x8, P0 ;  /* 0x000000080300780c */ /* 0x040fe20000704270 */
[----:B------:R-:W-:Y:S01]  /*30e0*/  @P4 STG.E.U16 desc[UR38][R4.64+0x22], R33 ;  /* 0x0000222104004986 */ /* 0x000fe2000c101526 */
[C---:B------:R-:W-:Y:S02]  /*30f0*/  ISETP.GT.AND P4, PT, R3.reuse, RZ, P1 ;  /* 0x000000ff0300720c */ /* 0x040fe40000f84270 */
[----:B------:R-:W-:Y:S01]  /*3100*/  ISETP.GT.AND P1, PT, R3, 0x8, P1 ;  /* 0x000000080300780c */ /* 0x000fe20000f24270 */
[----:B------:R-:W-:Y:S01]  /*3110*/  @P3 STG.E.U16 desc[UR38][R6.64+0x20], R34 ;  /* 0x0000202206003986 */ /* 0x000fe2000c101526 */
[----:B------:R-:W-:Y:S02]  /*3120*/  F2FP.F16.F32.PACK_AB R37, RZ, R37 ;  /* 0x00000025ff25723e */ /* 0x000fe400000000ff */
[----:B------:R-:W-:Y:S01]  /*3130*/  F2FP.F16.F32.PACK_AB R38, RZ, R38 ;  /* 0x00000026ff26723e */ /* 0x000fe200000000ff */
[----:B------:R-:W-:Y:S01]  /*3140*/  @P2 STG.E.U16 desc[UR38][R6.64+0x22], R35 ;  /* 0x0000222306002986 */ /* 0x000fe2000c101526 */
[----:B------:R-:W-:-:S05]  /*3150*/  F2FP.F16.F32.PACK_AB R39, RZ, R39 ;  /* 0x00000027ff27723e */ /* 0x000fca00000000ff */
[----:B------:R-:W-:Y:S04]  /*3160*/  @P4 STG.E.U16 desc[UR38][R4.64+0x30], R36 ;  /* 0x0000302404004986 */ /* 0x000fe8000c101526 */
[----:B------:R0:W-:Y:S02]  /*3170*/  @P5 STG.E.U16 desc[UR38][R4.64+0x32], R37 ;  /* 0x0000322504005986 */ /* 0x0001e4000c101526 */
[----:B0-----:R-:W-:Y:S02]  /*3180*/  @P1 IMAD.MOV.U32 R4, RZ, RZ, R6 ;  /* 0x000000ffff041224 */ /* 0x001fe400078e0006 */
[----:B------:R-:W-:-:S05]  /*3190*/  @P1 IMAD.MOV.U32 R5, RZ, RZ, R7 ;  /* 0x000000ffff051224 */ /* 0x000fca00078e0007 */
[----:B------:R0:W-:Y:S04]  /*31a0*/  @P1 STG.E.U16 desc[UR38][R4.64+0x30], R38 ;  /* 0x0000302604001986 */ /* 0x0001e8000c101526 */
[----:B------:R0:W-:Y:S02]  /*31b0*/  @P0 STG.E.U16 desc[UR38][R6.64+0x32], R39 ;  /* 0x0000322706000986 */ /* 0x0001e4000c101526 */
.L_x_59:
[----:B------:R-:W-:Y:S05]  /*31c0*/  BSYNC B0 ;  /* 0x0000000000007941 */ /* 0x000fea0003800000 */
.L_x_29:
[----:B------:R-:W-:Y:S01]  /*31d0*/  IADD3 R2, P0, R2, UR36, RZ ;  /* 0x0000002402027c10 */ /* 0x000fe2000ff1e0ff */
[----:B------:R-:W-:Y:S01]  /*31e0*/  ULDC.64 UR4, c[0x0][0x650] ;  /* 0x0001940000047ab9 */ /* 0x000fe20000000a00 */
[----:B------:R-:W-:Y:S01]  /*31f0*/  PRMT R3, RZ, 0x7610, R3 ;  /* 0x00007610ff037816 */ /* 0x000fe20000000003 */
[----:B------:R-:W-:Y:S01]  /*3200*/  IMAD.MOV.U32 R48, RZ, RZ, -0x1 ;  /* 0xffffffffff307424 */ /* 0x000fe200078e00ff */
[----:B------:R-:W-:Y:S01]  /*3210*/  IADD3.X R17, R17, UR42, RZ, P0, !PT ;  /* 0x0000002a11117c10 */ /* 0x000fe200087fe4ff */
[----:B------:R-:W-:Y:S01]  /*3220*/  IMAD.MOV.U32 R49, RZ, RZ, -0x1 ;  /* 0xffffffffff317424 */ /* 0x000fe200078e00ff */
[----:B------:R-:W-:-:S04]  /*3230*/  ISETP.GE.U32.AND P0, PT, R2, UR4, PT ;  /* 0x0000000402007c0c */ /* 0x000fc8000bf06070 */
[----:B------:R-:W-:-:S13]  /*3240*/  ISETP.GE.U32.AND.EX P0, PT, R17, UR5, PT, P0 ;  /* 0x0000000511007c0c */ /* 0x000fda000bf06100 */
[----:B------:R-:W-:Y:S05]  /*3250*/  @P0 BRA `(.L_x_60) ;  /* 0x00000004005c0947 */ /* 0x000fea0003800000 */
[----:B0-----:R-:W0:Y:S01]  /*3260*/  LDC.64 R10, c[0x0][0x628] ;  /* 0x00018a00ff0a7b82 */ /* 0x001e220000000a00 */
[----:B------:R-:W0:Y:S01]  /*3270*/  S2R R12, SR_CTAID.X ;  /* 0x00000000000c7919 */ /* 0x000e220000002500 */
[----:B-1234-:R-:W-:Y:S02]  /*3280*/  IMAD.MOV.U32 R8, RZ, RZ, R2 ;  /* 0x000000ffff087224 */ /* 0x01efe400078e0002 */
[----:B------:R-:W-:Y:S01]  /*3290*/  IMAD.MOV.U32 R9, RZ, RZ, R17 ;  /* 0x000000ffff097224 */ /* 0x000fe200078e0011 */
[----:B------:R-:W1:Y:S03]  /*32a0*/  S2R R20, SR_CTAID.Y ;  /* 0x0000000000147919 */ /* 0x000e660000002600 */
[----:B------:R-:W2:Y:S08]  /*32b0*/  LDC R0, c[0x0][0x630] ;  /* 0x00018c00ff007b82 */ /* 0x000eb00000000800 */
[----:B------:R-:W3:Y:S01]  /*32c0*/  LDC.64 R14, c[0x0][0x620] ;  /* 0x00018800ff0e7b82 */ /* 0x000ee20000000a00 */
[----:B0-----:R-:W-:-:S04]  /*32d0*/  ISETP.NE.U32.AND P0, PT, R10, RZ, PT ;  /* 0x000000ff0a00720c */ /* 0x001fc80003f05070 */
[----:B------:R-:W-:-:S13]  /*32e0*/  ISETP.NE.AND.EX P0, PT, R11, RZ, PT, P0 ;  /* 0x000000ff0b00720c */ /* 0x000fda0003f05300 */
[----:B-123--:R-:W-:Y:S05]  /*32f0*/  @!P0 BRA `(.L_x_61) ;  /* 0x0000000000288947 */ /* 0x00efea0003800000 */
        /* <DEDUP_REMOVED lines=10> */
.L_x_61:
[-CC-:B------:R-:W-:Y:S01]  /*33a0*/  SHF.R.U64 R49, R8, R0.reuse, R9.reuse ;  /* 0x0000000008317219 */ /* 0x180fe20000001209 */
[----:B------:R-:W0:Y:S01]  /*33b0*/  LDC.64 R28, c[0x0][0x640] ;  /* 0x00019000ff1c7b82 */ /* 0x000e220000000a00 */
[----:B------:R-:W-:Y:S01]  /*33c0*/  SHF.R.U32.HI R0, RZ, R0, R9 ;  /* 0x00000000ff007219 */ /* 0x000fe20000011609 */
[----:B------:R-:W-:Y:S01]  /*33d0*/  IMAD.MOV.U32 R3, RZ, RZ, R17 ;  /* 0x000000ffff037224 */ /* 0x000fe200078e0011 */
[----:B------:R-:W-:Y:S01]  /*33e0*/  IADD3 R7, P0, RZ, -R49, RZ ;  /* 0x80000031ff077210 */ /* 0x000fe20007f1e0ff */
[----:B------:R-:W-:Y:S01]  /*33f0*/  ULDC UR4, c[0x0][0x150] ;  /* 0x0000540000047ab9 */ /* 0x000fe20000000800 */
[----:B------:R-:W-:-:S03]  /*3400*/  I2FP.F32.U32 R8, R12 ;  /* 0x0000000c00087245 */ /* 0x000fc60000201000 */
[----:B------:R-:W1:Y:S01]  /*3410*/  LDC R6, c[0x0][0x618] ;  /* 0x00018600ff067b82 */ /* 0x000e620000000800 */
[----:B------:R-:W-:Y:S02]  /*3420*/  IMAD.X R9, RZ, RZ, ~R0, P0 ;  /* 0x000000ffff097224 */ /* 0x000fe400000e0e00 */
[----:B------:R-:W-:Y:S01]  /*3430*/  FMUL R8, R8, UR4 ;  /* 0x0000000408087c20 */ /* 0x000fe20008400000 */
[----:B------:R-:W-:Y:S01]  /*3440*/  IMAD.WIDE.U32 R4, R7, R14, R2 ;  /* 0x0000000e07047225 */ /* 0x000fe200078e0002 */
[----:B------:R-:W-:-:S03]  /*3450*/  ULDC UR4, c[0x0][0x154] ;  /* 0x0000550000047ab9 */ /* 0x000fc60000000800 */
[----:B------:R-:W-:Y:S01]  /*3460*/  IMAD R0, R9, R14, RZ ;  /* 0x0000000e09007224 */ /* 0x000fe200078e02ff */
[----:B------:R-:W2:Y:S01]  /*3470*/  LDC R24, c[0x0][0x608] ;  /* 0x00018200ff187b82 */ /* 0x000ea20000000800 */
[----:B------:R-:W3:Y:S02]  /*3480*/  F2I.U32.TRUNC.NTZ R8, R8 ;  /* 0x0000000800087305 */ /* 0x000ee4000020f000 */
[----:B------:R-:W-:Y:S01]  /*3490*/  IMAD R3, R7, R15, R0 ;  /* 0x0000000f07037224 */ /* 0x000fe200078e0200 */
[----:B------:R-:W-:-:S03]  /*34a0*/  I2FP.F32.U32 R0, R20 ;  /* 0x0000001400007245 */ /* 0x000fc60000201000 */
[----:B------:R-:W-:Y:S01]  /*34b0*/  IMAD.IADD R3, R5, 0x1, R3 ;  /* 0x0000000105037824 */ /* 0x000fe200078e0203 */
[----:B------:R-:W4:Y:S01]  /*34c0*/  LDC R11, c[0x0][0x658] ;  /* 0x00019600ff0b7b82 */ /* 0x000f220000000800 */
[----:B0-----:R-:W-:-:S04]  /*34d0*/  ISETP.NE.U32.AND P0, PT, R28, RZ, PT ;  /* 0x000000ff1c00720c */ /* 0x001fc80003f05070 */
[----:B------:R-:W-:-:S03]  /*34e0*/  ISETP.NE.AND.EX P0, PT, R29, RZ, PT, P0 ;  /* 0x000000ff1d00720c */ /* 0x000fc60003f05300 */
[----:B------:R-:W0:Y:S01]  /*34f0*/  LDC R9, c[0x0][0x144] ;  /* 0x00005100ff097b82 */ /* 0x000e220000000800 */
[-CC-:B-1----:R-:W-:Y:S01]  /*3500*/  SHF.R.U64 R10, R4, R6.reuse, R3.reuse ;  /* 0x00000006040a7219 */ /* 0x182fe20000001203 */
[----:B---3--:R-:W-:Y:S01]  /*3510*/  IMAD.MOV R8, RZ, RZ, -R8 ;  /* 0x000000ffff087224 */ /* 0x008fe200078e0a08 */
[----:B------:R-:W-:Y:S01]  /*3520*/  SHF.R.U32.HI R3, RZ, R6, R3 ;  /* 0x00000006ff037219 */ /* 0x000fe20000011603 */
[----:B------:R-:W-:Y:S01]  /*3530*/  FMUL R6, R0, UR4 ;  /* 0x0000000400067c20 */ /* 0x000fe20008400000 */
[----:B------:R-:W-:-:S03]  /*3540*/  IMAD.MOV.U32 R4, RZ, RZ, 0x1 ;  /* 0x00000001ff047424 */ /* 0x000fc600078e00ff */
[----:B-----5:R-:W1:Y:S01]  /*3550*/  LDC R21, c[0x0][0x148] ;  /* 0x00005200ff157b82 */ /* 0x020e620000000800 */
[----:B------:R3:W0:Y:S01]  /*3560*/  F2I.U32.TRUNC.NTZ R14, R6 ;  /* 0x00000006000e7305 */ /* 0x000622000020f000 */
[-CC-:B--2---:R-:W-:Y:S02]  /*3570*/  SHF.R.U64 R13, R10, R24.reuse, R3.reuse ;  /* 0x000000180a0d7219 */ /* 0x184fe40000001203 */
[----:B------:R-:W-:-:S04]  /*3580*/  SHF.R.U32.HI R0, RZ, R24, R3 ;  /* 0x00000018ff007219 */ /* 0x000fc80000011603 */
[----:B------:R-:W2:Y:S01]  /*3590*/  LDC R25, c[0x0][0x600] ;  /* 0x00018000ff197b82 */ /* 0x000ea20000000800 */
[-CC-:B----4-:R-:W-:Y:S02]  /*35a0*/  SHF.R.U64 R15, R13, R11.reuse, R0.reuse ;  /* 0x0000000b0d0f7219 */ /* 0x190fe40000001200 */
[----:B------:R-:W-:-:S05]  /*35b0*/  SHF.R.U32.HI R5, RZ, R11, R0 ;  /* 0x0000000bff057219 */ /* 0x000fca0000011600 */
[----:B------:R-:W4:Y:S01]  /*35c0*/  LDC R26, c[0x0][0x648] ;  /* 0x00019200ff1a7b82 */ /* 0x000f220000000800 */
[----:B0-----:R-:W-:Y:S01]  /*35d0*/  IMAD R27, R9, R8, R12 ;  /* 0x00000008091b7224 */ /* 0x001fe200078e020c */
[----:B------:R-:W-:Y:S01]  /*35e0*/  SHF.L.U32 R12, R4, R11, RZ ;  /* 0x0000000b040c7219 */ /* 0x000fe200000006ff */
[----:B------:R-:W-:-:S05]  /*35f0*/  IMAD.MOV.U32 R4, RZ, RZ, R15 ;  /* 0x000000ffff047224 */ /* 0x000fca00078e000f */
[----:B------:R-:W0:Y:S08]  /*3600*/  LDC R30, c[0x0][0x638] ;  /* 0x00018e00ff1e7b82 */ /* 0x000e300000000800 */
[----:B------:R-:W0:Y:S01]  /*3610*/  LDC R31, c[0x0][0x610] ;  /* 0x00018400ff1f7b82 */ /* 0x000e220000000800 */
[----:B-123--:R-:W-:Y:S05]  /*3620*/  @!P0 BRA `(.L_x_62) ;  /* 0x0000000000288947 */ /* 0x00efea0003800000 */
        /* <DEDUP_REMOVED lines=10> */
.L_x_62:
[----:B------:R-:W-:Y:S01]  /*36d0*/  ISETP.NE.AND P0, PT, R16, 0x1, PT ;  /* 0x000000011000780c */ /* 0x000fe20003f05270 */
[----:B------:R-:W-:Y:S01]  /*36e0*/  IMAD.MOV R14, RZ, RZ, -R14 ;  /* 0x000000ffff0e7224 */ /* 0x000fe200078e0a0e */
[----:B----4-:R-:W-:Y:S01]  /*36f0*/  SHF.R.U64 R3, R4, R26, R5 ;  /* 0x0000001a04037219 */ /* 0x010fe20000001205 */
[----:B------:R-:W-:Y:S01]  /*3700*/  VIADD R5, R25, 0xffffffff ;  /* 0xffffffff19057836 */ /* 0x000fe20000000000 */
[----:B------:R-:W-:-:S03]  /*3710*/  LOP3.LUT R0, R13, R46, RZ, 0xc0, !PT ;  /* 0x0000002e0d007212 */ /* 0x000fc600078ec0ff */
[----:B------:R-:W-:Y:S01]  /*3720*/  IMAD.MOV R4, RZ, RZ, -R3 ;  /* 0x000000ffff047224 */ /* 0x000fe200078e0a03 */
[----:B------:R-:W-:Y:S01]  /*3730*/  LOP3.LUT R10, R10, R5, RZ, 0xc0, !PT ;  /* 0x000000050a0a7212 */ /* 0x000fe200078ec0ff */
[----:B------:R-:W-:Y:S02]  /*3740*/  IMAD R0, R12, R3, R0 ;  /* 0x000000030c007224 */ /* 0x000fe400078e0200 */
[----:B0-----:R-:W-:Y:S02]  /*3750*/  IMAD R3, R4, R30, R15 ;  /* 0x0000001e04037224 */ /* 0x001fe400078e020f */
[----:B------:R-:W-:Y:S02]  /*3760*/  @P0 IMAD R27, R21, R14, R20 ;  /* 0x0000000e151b0224 */ /* 0x000fe400078e0214 */
[----:B------:R-:W-:Y:S02]  /*3770*/  IMAD R5, R3, R25, R10 ;  /* 0x0000001903057224 */ /* 0x000fe400078e020a */
[----:B------:R-:W-:-:S02]  /*3780*/  IMAD R0, R0, R31, R27 ;  /* 0x0000001f00007224 */ /* 0x000fc400078e021b */
[----:B------:R-:W-:-:S03]  /*3790*/  IMAD.MOV.U32 R4, RZ, RZ, 0x1 ;  /* 0x00000001ff047424 */ /* 0x000fc600078e00ff */
[----:B------:R-:W-:Y:S02]  /*37a0*/  SEL R48, R5, R0, !P0 ;  /* 0x0000000005307207 */ /* 0x000fe40004000000 */
[----:B------:R-:W-:Y:S02]  /*37b0*/  PRMT R3, R4, 0x7610, R3 ;  /* 0x0000761004037816 */ /* 0x000fe40000000003 */
[----:B------:R-:W-:-:S07]  /*37c0*/  SEL R0, R0, R5, !P0 ;  /* 0x0000000500007207 */ /* 0x000fce0004000000 */
.L_x_60:
[----:B------:R-:W-:Y:S01]  /*37d0*/  LOP3.LUT P0, RZ, R3, 0xff, RZ, 0xc0, !PT ;  /* 0x000000ff03ff7812 */ /* 0x000fe2000780c0ff */
[----:B------:R-:W-:-:S12]  /*37e0*/  IMAD.MOV.U32 R51, RZ, RZ, R0 ;  /* 0x000000ffff337224 */ /* 0x000fd800078e0000 */
[----:B------:R-:W-:Y:S05]  /*37f0*/  @P0 BRA `(.L_x_63) ;  /* 0xffffffd800b00947 */ /* 0x000fea000383ffff */
[----:B------:R-:W-:Y:S05]  /*3800*/  EXIT ;  /* 0x000000000000794d */ /* 0x000fea0003800000 */
.L_x_4:
        /* <DEDUP_REMOVED lines=26> */
.L_x_65:
[--C-:B------:R-:W-:Y:S01]  /*39b0*/  SHF.R.U64 R14, R12, R20, R13.reuse ;  /* 0x000000140c0e7219 */ /* 0x100fe2000000120d */
[----:B------:R-:W0:Y:S01]  /*39c0*/  LDC R24, c[0x0][0x618] ;  /* 0x00018600ff187b82 */ /* 0x000e220000000800 */
[----:B------:R-:W-:Y:S01]  /*39d0*/  I2FP.F32.U32 R10, R6 ;  /* 0x00000006000a7245 */ /* 0x000fe20000201000 */
[----:B------:R-:W-:Y:S01]  /*39e0*/  ULDC UR4, c[0x0][0x150] ;  /* 0x0000540000047ab9 */ /* 0x000fe20000000800 */
[----:B------:R-:W-:Y:S01]  /*39f0*/  SHF.R.U32.HI R7, RZ, R20, R13 ;  /* 0x00000014ff077219 */ /* 0x000fe2000001160d */
[----:B------:R-:W-:Y:S01]  /*3a00*/  IMAD.MOV.U32 R8, RZ, RZ, R2 ;  /* 0x000000ffff087224 */ /* 0x000fe200078e0002 */
[----:B------:R-:W-:Y:S01]  /*3a10*/  IADD3 R11, P0, RZ, -R14, RZ ;  /* 0x8000000eff0b7210 */ /* 0x000fe20007f1e0ff */
[----:B------:R-:W-:Y:S01]  /*3a20*/  FMUL R13, R10, UR4 ;  /* 0x000000040a0d7c20 */ /* 0x000fe20008400000 */
[----:B------:R-:W-:Y:S01]  /*3a30*/  IMAD.MOV.U32 R9, RZ, RZ, R17 ;  /* 0x000000ffff097224 */ /* 0x000fe200078e0011 */
[----:B------:R-:W1:Y:S01]  /*3a40*/  LDC.64 R26, c[0x0][0x640] ;  /* 0x00019000ff1a7b82 */ /* 0x000e620000000a00 */
[----:B------:R-:W-:Y:S01]  /*3a50*/  ULDC UR4, c[0x0][0x154] ;  /* 0x0000550000047ab9 */ /* 0x000fe20000000800 */
[----:B------:R-:W-:-:S02]  /*3a60*/  IMAD.X R7, RZ, RZ, ~R7, P0 ;  /* 0x000000ffff077224 */ /* 0x000fc400000e0e07 */
[----:B------:R-:W2:Y:S01]  /*3a70*/  F2I.U32.TRUNC.NTZ R13, R13 ;  /* 0x0000000d000d7305 */ /* 0x000ea2000020f000 */
[----:B------:R-:W-:-:S03]  /*3a80*/  IMAD.WIDE.U32 R8, R11, R22, R8 ;  /* 0x000000160b087225 */ /* 0x000fc600078e0008 */
[----:B------:R-:W3:Y:S01]  /*3a90*/  LDC R15, c[0x0][0x144] ;  /* 0x00005100ff0f7b82 */ /* 0x000ee20000000800 */
[----:B------:R-:W-:-:S04]  /*3aa0*/  IMAD R10, R7, R22, RZ ;  /* 0x00000016070a7224 */ /* 0x000fc800078e02ff */
[----:B------:R-:W-:Y:S02]  /*3ab0*/  IMAD R7, R11, R23, R10 ;  /* 0x000000170b077224 */ /* 0x000fe400078e020a */
[----:B------:R-:W-:Y:S01]  /*3ac0*/  IMAD.MOV.U32 R10, RZ, RZ, -0x1 ;  /* 0xffffffffff0a7424 */ /* 0x000fe200078e00ff */
[----:B------:R-:W4:Y:S01]  /*3ad0*/  LDC R20, c[0x0][0x608] ;  /* 0x00018200ff147b82 */ /* 0x000f220000000800 */
[----:B------:R-:W-:Y:S01]  /*3ae0*/  IMAD.IADD R7, R9, 0x1, R7 ;  /* 0x0000000109077824 */ /* 0x000fe200078e0207 */
[----:B------:R-:W-:-:S04]  /*3af0*/  I2FP.F32.U32 R9, R5 ;  /* 0x0000000500097245 */ /* 0x000fc80000201000 */
[-C--:B0-----:R-:W-:Y:S01]  /*3b00*/  SHF.R.U64 R12, R8, R24.reuse, R7 ;  /* 0x00000018080c7219 */ /* 0x081fe20000001207 */
[----:B--2---:R-:W-:Y:S01]  /*3b10*/  IMAD.MOV R8, RZ, RZ, -R13 ;  /* 0x000000ffff087224 */ /* 0x004fe200078e0a0d */
[----:B------:R-:W0:Y:S01]  /*3b20*/  LDC R11, c[0x0][0x658] ;  /* 0x00019600ff0b7b82 */ /* 0x000e220000000800 */
[----:B-1----:R-:W-:Y:S01]  /*3b30*/  ISETP.NE.U32.AND P0, PT, R26, RZ, PT ;  /* 0x000000ff1a00720c */ /* 0x002fe20003f05070 */
[----:B------:R-:W-:Y:S01]  /*3b40*/  FMUL R9, R9, UR4 ;  /* 0x0000000409097c20 */ /* 0x000fe20008400000 */
[----:B------:R-:W-:Y:S02]  /*3b50*/  SHF.R.U32.HI R7, RZ, R24, R7 ;  /* 0x00000018ff077219 */ /* 0x000fe40000011607 */
[----:B------:R-:W-:-:S03]  /*3b60*/  ISETP.NE.AND.EX P0, PT, R27, RZ, PT, P0 ;  /* 0x000000ff1b00720c */ /* 0x000fc60003f05300 */
[----:B------:R-:W1:Y:S01]  /*3b70*/  LDC R22, c[0x0][0x148] ;  /* 0x00005200ff167b82 */ /* 0x000e620000000800 */
[----:B---3--:R-:W-:Y:S02]  /*3b80*/  IMAD R23, R15, R8, R6 ;  /* 0x000000080f177224 */ /* 0x008fe400078e0206 */
[----:B------:R-:W-:-:S05]  /*3b90*/  IMAD.MOV.U32 R8, RZ, RZ, 0x1 ;  /* 0x00000001ff087424 */ /* 0x000fca00078e00ff */
[----:B------:R-:W2:Y:S01]  /*3ba0*/  LDC R21, c[0x0][0x600] ;  /* 0x00018000ff157b82 */ /* 0x000ea20000000800 */
[-CC-:B----4-:R-:W-:Y:S02]  /*3bb0*/  SHF.R.U64 R15, R12, R20.reuse, R7.reuse ;  /* 0x000000140c0f7219 */ /* 0x190fe40000001207 */
[----:B------:R-:W-:Y:S02]  /*3bc0*/  SHF.R.U32.HI R6, RZ, R20, R7 ;  /* 0x00000014ff067219 */ /* 0x000fe40000011607 */
[----:B------:R3:W4:Y:S03]  /*3bd0*/  F2I.U32.TRUNC.NTZ R20, R9 ;  /* 0x0000000900147305 */ /* 0x000726000020f000 */
[----:B------:R-:W1:Y:S01]  /*3be0*/  LDC R25, c[0x0][0x648] ;  /* 0x00019200ff197b82 */ /* 0x000e620000000800 */
[-C--:B0-----:R-:W-:Y:S02]  /*3bf0*/  SHF.R.U64 R19, R15, R11.reuse, R6 ;  /* 0x0000000b0f137219 */ /* 0x081fe40000001206 */
[----:B------:R-:W-:-:S02]  /*3c00*/  SHF.L.U32 R10, R10, R11, RZ ;  /* 0x0000000b0a0a7219 */ /* 0x000fc400000006ff */
[-C--:B------:R-:W-:Y:S01]  /*3c10*/  SHF.R.U32.HI R7, RZ, R11.reuse, R6 ;  /* 0x0000000bff077219 */ /* 0x080fe20000011606 */
[----:B------:R-:W-:Y:S01]  /*3c20*/  IMAD.MOV.U32 R6, RZ, RZ, R19 ;  /* 0x000000ffff067224 */ /* 0x000fe200078e0013 */
[----:B------:R-:W-:Y:S01]  /*3c30*/  SHF.L.U32 R24, R8, R11, RZ ;  /* 0x0000000b08187219 */ /* 0x000fe200000006ff */
[----:B------:R-:W0:Y:S01]  /*3c40*/  LDC R28, c[0x0][0x638] ;  /* 0x00018e00ff1c7b82 */ /* 0x000e220000000800 */
[----:B------:R-:W-:-:S07]  /*3c50*/  LOP3.LUT R30, RZ, R10, RZ, 0x33, !PT ;  /* 0x0000000aff1e7212 */ /* 0x000fce00078e33ff */
[----:B------:R-:W0:Y:S01]  /*3c60*/  LDC R29, c[0x0][0x610] ;  /* 0x00018400ff1d7b82 */ /* 0x000e220000000800 */
[----:B---34-:R-:W-:Y:S05]  /*3c70*/  @!P0 BRA `(.L_x_66) ;  /* 0x0000000000288947 */ /* 0x018fea0003800000 */
[----:B------:R-:W3:Y:S02]  /*3c80*/  LDC R6, c[0x0][0x64c] ;  /* 0x00019300ff067b82 */ /* 0x000ee40000000800 */
[----:B---3--:R-:W-:-:S05]  /*3c90*/  IADD3 R11, P0, R19, R6, RZ ;  /* 0x00000006130b7210 */ /* 0x008fca0007f1e0ff */
        /* <DEDUP_REMOVED lines=8> */
.L_x_66:
[----:B------:R-:W-:Y:S01]  /*3d20*/  ISETP.NE.AND P0, PT, R16, 0x1, PT ;  /* 0x000000011000780c */ /* 0x000fe20003f05270 */
[----:B--2---:R-:W-:Y:S01]  /*3d30*/  VIADD R9, R21, 0xffffffff ;  /* 0xffffffff15097836 */ /* 0x004fe20000000000 */
[----:B-1----:R-:W-:Y:S01]  /*3d40*/  SHF.R.U64 R7, R6, R25, R7 ;  /* 0x0000001906077219 */ /* 0x002fe20000001207 */
[----:B------:R-:W-:Y:S01]  /*3d50*/  IMAD.MOV R20, RZ, RZ, -R20 ;  /* 0x000000ffff147224 */ /* 0x000fe200078e0a14 */
[----:B------:R-:W-:Y:S02]  /*3d60*/  LOP3.LUT R6, R15, R30, RZ, 0xc0, !PT ;  /* 0x0000001e0f067212 */ /* 0x000fe400078ec0ff */
[----:B------:R-:W-:Y:S01]  /*3d70*/  LOP3.LUT R12, R12, R9, RZ, 0xc0, !PT ;  /* 0x000000090c0c7212 */ /* 0x000fe200078ec0ff */
[----:B------:R-:W-:Y:S02]  /*3d80*/  IMAD.MOV R8, RZ, RZ, -R7 ;  /* 0x000000ffff087224 */ /* 0x000fe400078e0a07 */
[----:B------:R-:W-:Y:S02]  /*3d90*/  IMAD R6, R24, R7, R6 ;  /* 0x0000000718067224 */ /* 0x000fe400078e0206 */
[----:B------:R-:W-:-:S02]  /*3da0*/  IMAD.MOV.U32 R9, RZ, RZ, 0x1 ;  /* 0x00000001ff097424 */ /* 0x000fc400078e00ff */
[----:B------:R-:W-:Y:S02]  /*3db0*/  @P0 IMAD R23, R22, R20, R5 ;  /* 0x0000001416170224 */ /* 0x000fe400078e0205 */
[----:B0-----:R-:W-:Y:S02]  /*3dc0*/  IMAD R5, R8, R28, R19 ;  /* 0x0000001c08057224 */ /* 0x001fe400078e0213 */
[----:B------:R-:W-:Y:S02]  /*3dd0*/  IMAD R20, R6, R29, R23 ;  /* 0x0000001d06147224 */ /* 0x000fe400078e0217 */
[----:B------:R-:W-:Y:S02]  /*3de0*/  IMAD R5, R5, R21, R12 ;  /* 0x0000001505057224 */ /* 0x000fe400078e020c */
[----:B------:R-:W-:-:S03]  /*3df0*/  IMAD.MOV.U32 R8, RZ, RZ, R14 ;  /* 0x000000ffff087224 */ /* 0x000fc600078e000e */
[----:B------:R-:W-:Y:S02]  /*3e00*/  SEL R21, R5, R20, !P0 ;  /* 0x0000001405157207 */ /* 0x000fe40004000000 */
[----:B------:R-:W-:-:S07]  /*3e10*/  SEL R20, R20, R5, !P0 ;  /* 0x0000000514147207 */ /* 0x000fce0004000000 */
.L_x_64:
[----:B------:R-:W-:-:S08]  /*3e20*/  NOP ;  /* 0x0000000000007918 */ /* 0x000fd00000000000 */
[----:B------:R-:W0:-:S00]  /*3e30*/  USETMAXREG.DEALLOC.CTAPOOL 0x28 ;  /* 0x00000028000079c8 */ /* 0x000e0000080e0500 */
[----:B0-----:R-:W-:-:S13]  /*3e40*/  ISETP.NE.AND P0, PT, R0, RZ, PT ;  /* 0x000000ff0000720c */ /* 0x001fda0003f05270 */
[----:B------:R-:W-:Y:S05]  /*3e50*/  @P0 EXIT ;  /* 0x000000000000094d */ /* 0x000fea0003800000 */
[----:B------:R-:W-:Y:S01]  /*3e60*/  LOP3.LUT P0, RZ, R9, 0xff, RZ, 0xc0, !PT ;  /* 0x000000ff09ff7812 */ /* 0x000fe2000780c0ff */
[----:B------:R-:W-:Y:S02]  /*3e70*/  IMAD.MOV.U32 R0, RZ, RZ, 0x1 ;  /* 0x00000001ff007424 */ /* 0x000fe400078e00ff */
[----:B------:R-:W-:-:S10]  /*3e80*/  IMAD.MOV.U32 R13, RZ, RZ, RZ ;  /* 0x000000ffff0d7224 */ /* 0x000fd400078e00ff */
[----:B------:R-:W-:Y:S05]  /*3e90*/  @!P0 BRA `(.L_x_67) ;  /* 0x0000000c00188947 */ /* 0x000fea0003800000 */
[----:B------:R-:W0:Y:S01]  /*3ea0*/  LDC R0, c[0x0][0x28c] ;  /* 0x0000a300ff007b82 */ /* 0x000e220000000800 */
[----:B------:R-:W-:Y:S01]  /*3eb0*/  LOP3.LUT P0, RZ, R3, 0x1f, RZ, 0xc0, !PT ;  /* 0x0000001f03ff7812 */ /* 0x000fe2000780c0ff */
[----:B------:R-:W-:Y:S01]  /*3ec0*/  ULDC UR5, c[0x0][0x658] ;  /* 0x0001960000057ab9 */ /* 0x000fe20000000800 */
[----:B------:R-:W-:Y:S01]  /*3ed0*/  UMOV UR6, 0xffffffff ;  /* 0xffffffff00067882 */ /* 0x000fe20000000000 */
[----:B------:R-:W-:Y:S01]  /*3ee0*/  BSSY B0, `(.L_x_67) ;  /* 0x00000c1000007945 */ /* 0x000fe20003800000 */
[----:B------:R-:W-:Y:S01]  /*3ef0*/  USHF.L.U32 UR6, UR6, UR5, URZ ;  /* 0x0000000506067299 */ /* 0x000fe2000800063f */
[C---:B------:R-:W-:Y:S01]  /*3f00*/  ISETP.NE.AND P2, PT, R4.reuse, RZ, PT ;  /* 0x000000ff0400720c */ /* 0x040fe20003f45270 */
[----:B------:R-:W-:Y:S01]  /*3f10*/  IMAD.MOV.U32 R19, RZ, RZ, 0x1 ;  /* 0x00000001ff137424 */ /* 0x000fe200078e00ff */
[----:B------:R-:W-:Y:S01]  /*3f20*/  ISETP.NE.OR P0, PT, R4, RZ, !P0 ;  /* 0x000000ff0400720c */ /* 0x000fe20004705670 */
[----:B------:R-:W-:Y:S01]  /*3f30*/  IMAD.MOV.U32 R13, RZ, RZ, RZ ;  /* 0x000000ffff0d7224 */ /* 0x000fe200078e00ff */
[----:B------:R-:W-:Y:S01]  /*3f40*/  LOP3.LUT R12, R18, 0x2, RZ, 0xfc, !PT ;  /* 0x00000002120c7812 */ /* 0x000fe200078efcff */
[----:B------:R-:W-:Y:S01]  /*3f50*/  ULDC UR4, c[0x0][0x600] ;  /* 0x0001800000047ab9 */ /* 0x000fe20000000800 */
[----:B------:R-:W-:Y:S01]  /*3f60*/  UMOV UR7, 0x1 ;  /* 0x0000000100077882 */ /* 0x000fe20000000000 */
[----:B------:R-:W-:-:S02]  /*3f70*/  UIADD3 UR15, UR4, -0x1, URZ ;  /* 0xffffffff040f7890 */ /* 0x000fc4000fffe03f */
[----:B------:R-:W-:Y:S02]  /*3f80*/  USHF.L.U32 UR17, UR7, UR5, URZ ;  /* 0x0000000507117299 */ /* 0x000fe4000800063f */
[----:B------:R-:W-:Y:S01]  /*3f90*/  ULOP3.LUT UR16, URZ, UR6, URZ, 0x33, !UPT ;  /* 0x000000063f107292 */ /* 0x000fe2000f8e333f */
[----:B------:R-:W-:Y:S01]  /*3fa0*/  ULDC.64 UR20, c[0x0][0x198] ;  /* 0x0000660000147ab9 */ /* 0x000fe20000000a00 */
[----:B0-----:R-:W-:-:S05]  /*3fb0*/  VIADD R0, R0, 0x3f ;  /* 0x0000003f00007836 */ /* 0x001fca0000000000 */
[----:B------:R-:W-:-:S04]  /*3fc0*/  SHF.R.S32.HI R3, RZ, 0x1f, R0 ;  /* 0x0000001fff037819 */ /* 0x000fc80000011400 */
[----:B------:R-:W-:Y:S01]  /*3fd0*/  LEA.HI R3, R3, R0, RZ, 0x6 ;  /* 0x0000000003037211 */ /* 0x000fe200078f30ff */
[----:B------:R-:W-:-:S03]  /*3fe0*/  IMAD.MOV.U32 R0, RZ, RZ, 0x1 ;  /* 0x00000001ff007424 */ /* 0x000fc600078e00ff */
[----:B------:R-:W-:-:S05]  /*3ff0*/  SHF.R.S32.HI R10, RZ, 0x6, R3 ;  /* 0x00000006ff0a7819 */ /* 0x000fca0000011403 */
[----:B------:R-:W-:-:S07]  /*4000*/  VIADD R11, R10, 0x1 ;  /* 0x000000010a0b7836 */ /* 0x000fce0000000000 */
.L_x_79:
[----:B------:R-:W-:-:S03]  /*4010*/  UMOV UR4, 0xffffffff ;  /* 0xffffffff00047882 */ /* 0x000fc60000000000 */
[----:B------:R-:W-:Y:S05]  /*4020*/  BRA.DIV UR4, `(.L_x_68) ;  /* 0x00000012049c7947 */ /* 0x000fea000b800000 */
[----:B------:R-:W-:-:S13]  /*4030*/  ELECT P6, URZ, PT ;  /* 0x00000000003f782f */ /* 0x000fda00038c0000 */
.L_x_97:
[----:B------:R-:W0:Y:S01]  /*4040*/  LDC R3, c[0x0][0x28c] ;  /* 0x0000a300ff037b82 */ /* 0x000e220000000800 */
[----:B------:R-:W-:Y:S01]  /*4050*/  BSSY B1, `(.L_x_69) ;  /* 0x0000037000017945 */ /* 0x000fe20003800000 */
[----:B0-----:R-:W-:-:S13]  /*4060*/  ISETP.LT.OR P6, PT, R3, 0x1, !P6 ;  /* 0x000000010300780c */ /* 0x001fda00077c1670 */
[----:B------:R-:W-:Y:S05]  /*4070*/  @P6 BRA `(.L_x_70) ;  /* 0x0000000000d06947 */ /* 0x000fea0003800000 */
[----:B------:R-:W-:Y:S02]  /*4080*/  IMAD.SHL.U32 R21, R21, 0x20, RZ ;  /* 0x0000002015157824 */ /* 0x000fe400078e00ff */
[----:B------:R-:W-:Y:S02]  /*4090*/  IMAD.SHL.U32 R20, R20, 0x80, RZ ;  /* 0x0000008014147824 */ /* 0x000fe400078e00ff */
[----:B------:R-:W-:Y:S02]  /*40a0*/  IMAD.MOV.U32 R15, RZ, RZ, RZ ;  /* 0x000000ffff0f7224 */ /* 0x000fe400078e00ff */
[----:B------:R-:W-:Y:S02]  /*40b0*/  IMAD.MOV.U32 R3, RZ, RZ, R11 ;  /* 0x000000ffff037224 */ /* 0x000fe400078e000b */
[----:B------:R-:W-:Y:S02]  /*40c0*/  IMAD.MOV.U32 R4, RZ, RZ, R0 ;  /* 0x000000ffff047224 */ /* 0x000fe400078e0000 */
[----:B------:R-:W-:-:S07]  /*40d0*/  IMAD.MOV.U32 R5, RZ, RZ, R13 ;  /* 0x000000ffff057224 */ /* 0x000fce00078e000d */
.L_x_74:
[----:B------:R-:W0:Y:S01]  /*40e0*/  S2R R7, SR_CgaCtaId ;  /* 0x0000000000077919 */ /* 0x000e220000008800 */
[----:B------:R-:W-:-:S04]  /*40f0*/  MOV R6, 0x400 ;  /* 0x0000040000067802 */ /* 0x000fc80000000f00 */
[----:B0-----:R-:W-:Y:S02]  /*4100*/  LEA R14, R7, R6, 0x18 ;  /* 0x00000006070e7211 */ /* 0x001fe400078ec0ff */
[----:B------:R-:W-:Y:S01]  /*4110*/  SHF.L.U32 R6, R4, 0x1f, RZ ;  /* 0x0000001f04067819 */ /* 0x000fe200000006ff */
[----:B------:R-:W0:Y:S02]  /*4120*/  @!P2 LDC R7, c[0x0][0x500] ;  /* 0x00014000ff07ab82 */ /* 0x000e240000000800 */
[----:B------:R-:W-:-:S04]  /*4130*/  IMAD R9, R5, 0x8, R14 ;  /* 0x0000000805097824 */ /* 0x000fc800078e020e */
[----:B------:R-:W1:Y:S02]  /*4140*/  SYNCS.PHASECHK.TRANS64.TRYWAIT P1, [R9+URZ+0x58], R6 ;  /* 0x00005806090075a7 */ /* 0x000e64000802017f */
[----:B-1----:R-:W-:Y:S05]  /*4150*/  @!P1 BRA `(.L_x_71) ;  /* 0x0000001000709947 */ /* 0x002fea0003800000 */
.L_x_98:
[----:B-1----:R-:W-:Y:S01]  /*4160*/  PRMT R6, R12, 0x9910, RZ ;  /* 0x000099100c067816 */ /* 0x002fe200000000ff */
[----:B0-----:R0:W-:Y:S03]  /*4170*/  @!P2 SYNCS.ARRIVE.TRANS64 RZ, [R9+URZ], R7 ;  /* 0x0000000709ffa9a7 */ /* 0x0011e6000800003f */
[----:B------:R-:W-:-:S13]  /*4180*/  ISETP.NE.AND P1, PT, R6, 0x2, PT ;  /* 0x000000020600780c */ /* 0x000fda0003f25270 */
[----:B0-----:R-:W-:Y:S05]  /*4190*/  @P1 BRA `(.L_x_72) ;  /* 0x0000000000041947 */ /* 0x001fea0003800000 */
[----:B------:R-:W-:Y:S01]  /*41a0*/  BPT.TRAP 0x1 ;  /* 0x000000040000795c */ /* 0x000fe20000300000 */
.L_x_72:
[----:B------:R-:W-:Y:S05]  /*41b0*/  @P0 BRA `(.L_x_73) ;  /* 0x0000000000040947 */ /* 0x000fea0003800000 */
[----:B------:R-:W-:Y:S01]  /*41c0*/  BPT.TRAP 0x1 ;  /* 0x000000040000795c */ /* 0x000fe20000300000 */
.L_x_73:
[--C-:B------:R-:W-:Y:S01]  /*41d0*/  IMAD R6, R5, 0x4000, R14.reuse ;  /* 0x0000400005067824 */ /* 0x100fe200078e020e */
[----:B------:R-:W-:Y:S01]  /*41e0*/  R2UR UR9, R9 ;  /* 0x00000000090972ca */ /* 0x000fe200000e0000 */
[----:B------:R-:W-:Y:S01]  /*41f0*/  IMAD R14, R5, 0x1000, R14 ;  /* 0x00001000050e7824 */ /* 0x000fe200078e020e */
[----:B------:R-:W-:Y:S01]  /*4200*/  UIADD3 UR4, UP0, UR20, 0xf0, URZ ;  /* 0x000000f014047890 */ /* 0x000fe2000ff1e03f */
[----:B------:R-:W-:Y:S01]  /*4210*/  VIADD R3, R3, 0xffffffff ;  /* 0xffffffff03037836 */ /* 0x000fe20000000000 */
[----:B------:R-:W-:Y:S01]  /*4220*/  R2UR UR5, R6 ;  /* 0x00000000060572ca */ /* 0x000fe200000e0000 */
[----:B------:R-:W-:Y:S01]  /*4230*/  UIADD3 UR22, UP1, UR20, 0x1f0, URZ ;  /* 0x000001f014167890 */ /* 0x000fe2000ff3e03f */
[----:B------:R-:W-:Y:S01]  /*4240*/  R2UR UR8, R14 ;  /* 0x000000000e0872ca */ /* 0x000fe200000e0000 */
[----:B------:R-:W-:Y:S01]  /*4250*/  VIADD R5, R5, 0x1 ;  /* 0x0000000105057836 */ /* 0x000fe20000000000 */
[----:B------:R-:W-:Y:S01]  /*4260*/  R2UR UR11, R20 ;  /* 0x00000000140b72ca */ /* 0x000fe200000e0000 */
[----:B------:R-:W-:Y:S01]  /*4270*/  UIADD3.X UR23, URZ, UR21, URZ, UP1, !UPT ;  /* 0x000000153f177290 */ /* 0x000fe20008ffe43f */
[----:B------:R-:W-:Y:S01]  /*4280*/  R2UR UR10, R15 ;  /* 0x000000000f0a72ca */ /* 0x000fe200000e0000 */
[----:B------:R-:W-:Y:S01]  /*4290*/  UMOV UR6, 0x0 ;  /* 0x0000000000067882 */ /* 0x000fe20000000000 */
[----:B------:R-:W-:Y:S01]  /*42a0*/  R2UR UR12, R8 ;  /* 0x00000000080c72ca */ /* 0x000fe200000e0000 */
[----:B------:R-:W-:Y:S01]  /*42b0*/  UMOV UR7, 0x10000000 ;  /* 0x1000000000077882 */ /* 0x000fe20000000000 */
[----:B------:R-:W-:Y:S01]  /*42c0*/  R2UR UR18, R21 ;  /* 0x00000000151272ca */ /* 0x000fe200000e0000 */
[----:B------:R-:W-:Y:S01]  /*42d0*/  VIADD R15, R15, 0x40 ;  /* 0x000000400f0f7836 */ /* 0x000fe20000000000 */
[----:B------:R-:W-:Y:S01]  /*42e0*/  ISETP.GT.AND P3, PT, R3, 0x1, PT ;  /* 0x000000010300780c */ /* 0x000fe20003f64270 */
[----:B------:R-:W-:Y:S01]  /*42f0*/  UIADD3 UR13, UR5, 0x180, URZ ;  /* 0x00000180050d7890 */ /* 0x000fe2000fffe03f */
[----:B------:R-:W-:Y:S01]  /*4300*/  ISETP.NE.AND P1, PT, R5, 0xb, PT ;  /* 0x0000000b0500780c */ /* 0x000fe20003f25270 */
[----:B------:R-:W-:-:S02]  /*4310*/  UIADD3.X UR5, URZ, UR21, URZ, UP0, !UPT ;  /* 0x000000153f057290 */ /* 0x000fc400087fe43f */
[----:B------:R-:W-:Y:S01]  /*4320*/  UIADD3 UR14, UR8, 0x2c180, URZ ;  /* 0x0002c180080e7890 */ /* 0x000fe2000fffe03f */
[----:B------:R-:W-:Y:S02]  /*4330*/  SEL R7, RZ, 0x1, P1 ;  /* 0x00000001ff077807 */ /* 0x000fe40000800000 */
[----:B------:R-:W-:Y:S01]  /*4340*/  UMOV UR8, UR13 ;  /* 0x0000000d00087c82 */ /* 0x000fe20008000000 */
[----:B------:R-:W-:Y:S02]  /*4350*/  SEL R5, R5, RZ, P1 ;  /* 0x000000ff05057207 */ /* 0x000fe40000800000 */
[----:B------:R-:W-:Y:S01]  /*4360*/  LOP3.LUT R4, R4, R7, RZ, 0x3c, !PT ;  /* 0x0000000704047212 */ /* 0x000fe200078e3cff */
[----:B------:R0:W-:Y:S02]  /*4370*/  UTMALDG.3D [UR8], [UR4], desc[UR6] ;  /* 0x00000608040075b4 */ /* 0x0001e40008011000 */
[----:B0-----:R-:W-:Y:S01]  /*4380*/  UMOV UR8, UR14 ;  /* 0x0000000e00087c82 */ /* 0x001fe20008000000 */
[----:B------:R-:W-:-:S02]  /*4390*/  UMOV UR11, UR18 ;  /* 0x00000012000b7c82 */ /* 0x000fc40008000000 */
[----:B------:R0:W-:Y:S02]  /*43a0*/  UTMALDG.3D [UR8], [UR22], desc[UR6] ;  /* 0x00000608160075b4 */ /* 0x0001e40008011000 */
[----:B0-----:R-:W-:Y:S05]  /*43b0*/  @P3 BRA `(.L_x_74) ;  /* 0xfffffffc00483947 */ /* 0x001fea000383ffff */
.L_x_70:
[----:B------:R-:W-:Y:S05]  /*43c0*/  BSYNC B1 ;  /* 0x0000000000017941 */ /* 0x000fea0003800000 */
.L_x_69:
[----:B------:R-:W-:Y:S01]  /*43d0*/  LOP3.LUT P3, RZ, R19, 0xff, RZ, 0xc0, !PT ;  /* 0x000000ff13ff7812 */ /* 0x000fe2000786c0ff */
[----:B------:R-:W-:Y:S01]  /*43e0*/  IMAD.IADD R6, R10, 0x1, R13 ;  /* 0x000000010a067824 */ /* 0x000fe200078e020d */
[----:B------:R-:W-:Y:S01]  /*43f0*/  IADD3 R2, P4, R2, UR36, RZ ;  /* 0x0000002402027c10 */ /* 0x000fe2000ff9e0ff */
[----:B------:R-:W-:Y:S01]  /*4400*/  ULDC.64 UR4, c[0x0][0x650] ;  /* 0x0001940000047ab9 */ /* 0x000fe20000000a00 */
[----:B------:R-:W-:Y:S01]  /*4410*/  BSSY B1, `(.L_x_75) ;  /* 0x000006b000017945 */ /* 0x000fe20003800000 */
[----:B------:R-:W-:Y:S01]  /*4420*/  IMAD.MOV.U32 R20, RZ, RZ, -0x1 ;  /* 0xffffffffff147424 */ /* 0x000fe200078e00ff */
[----:B------:R-:W-:Y:S01]  /*4430*/  ISETP.GT.U32.AND P1, PT, R6, 0xa, PT ;  /* 0x0000000a0600780c */ /* 0x000fe20003f24070 */
[----:B------:R-:W-:Y:S01]  /*4440*/  IMAD.MOV.U32 R21, RZ, RZ, -0x1 ;  /* 0xffffffffff157424 */ /* 0x000fe200078e00ff */
[----:B------:R-:W-:Y:S01]  /*4450*/  IADD3.X R17, R17, UR42, RZ, P4, !PT ;  /* 0x0000002a11117c10 */ /* 0x000fe2000a7fe4ff */
[----:B------:R-:W-:Y:S01]  /*4460*/  IMAD.MOV.U32 R8, RZ, RZ, -0x1 ;  /* 0xffffffffff087424 */ /* 0x000fe200078e00ff */
[----:B------:R-:W-:-:S02]  /*4470*/  ISETP.LT.U32.AND P1, PT, R10, 0xb, P1 ;  /* 0x0000000b0a00780c */ /* 0x000fc40000f21070 */
[----:B------:R-:W-:Y:S01]  /*4480*/  PRMT R19, RZ, 0x7610, R19 ;  /* 0x00007610ff137816 */ /* 0x000fe20000000013 */
[----:B------:R-:W0:Y:S01]  /*4490*/  @P3 S2R R4, SR_CgaCtaId ;  /* 0x0000000000043919 */ /* 0x000e220000008800 */
[----:B------:R-:W-:-:S04]  /*44a0*/  @P3 MOV R3, 0x400 ;  /* 0x0000040000033802 */ /* 0x000fc80000000f00 */
[----:B0-----:R-:W-:Y:S01]  /*44b0*/  @P3 LEA R3, R4, R3, 0x18 ;  /* 0x0000000304033211 */ /* 0x001fe200078ec0ff */
[----:B------:R-:W-:-:S03]  /*44c0*/  IMAD.WIDE.U32 R4, R6, -0x45d1745d, RZ ;  /* 0xba2e8ba306047825 */ /* 0x000fc600078e00ff */
[----:B------:R0:W-:Y:S01]  /*44d0*/  @P3 SYNCS.ARRIVE.TRANS64.A1T0 RZ, [R3+URZ+0xc8], RZ ;  /* 0x0000c8ff03ff39a7 */ /* 0x0001e2000810003f */
[----:B------:R-:W-:Y:S02]  /*44e0*/  ISETP.GE.U32.AND P3, PT, R10, 0xb, PT ;  /* 0x0000000b0a00780c */ /* 0x000fe40003f66070 */
[----:B------:R-:W-:Y:S02]  /*44f0*/  SHF.R.U32.HI R5, RZ, 0x3, R5 ;  /* 0x00000003ff057819 */ /* 0x000fe40000011605 */
[----:B0-----:R-:W-:-:S03]  /*4500*/  SEL R3, RZ, 0x1, !P1 ;  /* 0x00000001ff037807 */ /* 0x001fc60004800000 */
[----:B------:R-:W-:Y:S01]  /*4510*/  IMAD R13, R5, -0xb, R6 ;  /* 0xfffffff5050d7824 */ /* 0x000fe200078e0206 */
[----:B------:R-:W-:Y:S02]  /*4520*/  ISETP.GE.U32.AND P1, PT, R2, UR4, PT ;  /* 0x0000000402007c0c */ /* 0x000fe4000bf26070 */
[----:B------:R-:W-:Y:S02]  /*4530*/  LOP3.LUT R0, R0, R3, RZ, 0x3c, !PT ;  /* 0x0000000300007212 */ /* 0x000fe400078e3cff */
[----:B------:R-:W-:Y:S02]  /*4540*/  ISETP.GE.U32.AND.EX P1, PT, R17, UR5, PT, P1 ;  /* 0x0000000511007c0c */ /* 0x000fe4000bf26110 */
[----:B------:R-:W-:Y:S02]  /*4550*/  @P3 LOP3.LUT R0, R0, 0x1, R5, 0x78, !PT ;  /* 0x0000000100003812 */ /* 0x000fe400078e7805 */
[----:B------:R-:W-:-:S09]  /*4560*/  PRMT R3, RZ, 0x7610, R3 ;  /* 0x00007610ff037816 */ /* 0x000fd20000000003 */
[----:B------:R-:W-:Y:S05]  /*4570*/  @P1 BRA `(.L_x_76) ;  /* 0x0000000400501947 */ /* 0x000fea0003800000 */
[----:B------:R-:W-:Y:S01]  /*4580*/  ULDC.64 UR4, c[0x0][0x628] ;  /* 0x00018a0000047ab9 */ /* 0x000fe20000000a00 */
[----:B------:R-:W0:Y:S01]  /*4590*/  S2R R15, SR_CTAID.X ;  /* 0x00000000000f7919 */ /* 0x000e220000002500 */
[----:B------:R-:W-:Y:S01]  /*45a0*/  ISETP.NE.U32.AND P1, PT, RZ, UR4, PT ;  /* 0x00000004ff007c0c */ /* 0x000fe2000bf25070 */
[----:B------:R-:W-:Y:S01]  /*45b0*/  ULDC UR7, c[0x0][0x630] ;  /* 0x00018c0000077ab9 */ /* 0x000fe20000000800 */
[----:B------:R-:W-:Y:S01]  /*45c0*/  IMAD.MOV.U32 R4, RZ, RZ, R2 ;  /* 0x000000ffff047224 */ /* 0x000fe200078e0002 */
[----:B------:R-:W1:Y:S01]  /*45d0*/  S2R R14, SR_CTAID.Y ;  /* 0x00000000000e7919 */ /* 0x000e620000002600 */
[----:B------:R-:W-:Y:S01]  /*45e0*/  ISETP.NE.AND.EX P1, PT, RZ, UR5, PT, P1 ;  /* 0x00000005ff007c0c */ /* 0x000fe2000bf25310 */
[----:B------:R-:W-:-:S12]  /*45f0*/  IMAD.MOV.U32 R5, RZ, RZ, R17 ;  /* 0x000000ffff057224 */ /* 0x000fd800078e0011 */
[----:B------:R-:W-:Y:S05]  /*4600*/  @!P1 BRA `(.L_x_77) ;  /* 0x0000000000289947 */ /* 0x000fea0003800000 */
[----:B------:R-:W-:Y:S02]  /*4610*/  ULDC UR6, c[0x0][0x634] ;  /* 0x00018d0000067ab9 */ /* 0x000fe40000000800 */
[----:B------:R-:W-:-:S05]  /*4620*/  IADD3 R9, P1, R2, UR6, RZ ;  /* 0x0000000602097c10 */ /* 0x000fca000ff3e0ff */
[----:B------:R-:W-:-:S04]  /*4630*/  IMAD.X R3, RZ, RZ, R17, P1 ;  /* 0x000000ffff037224 */ /* 0x000fc800008e0611 */
[----:B------:R-:W-:-:S04]  /*4640*/  IMAD.WIDE.U32 R6, R3, UR4, RZ ;  /* 0x0000000403067c25 */ /* 0x000fc8000f8e00ff */
[----:B------:R-:W-:-:S04]  /*4650*/  IMAD.WIDE.U32 R6, P1, R9, UR5, R6 ;  /* 0x0000000509067c25 */ /* 0x000fc8000f820006 */
[----:B------:R-:W-:-:S04]  /*4660*/  IMAD.WIDE.U32 R8, R9, UR4, RZ ;  /* 0x0000000409087c25 */ /* 0x000fc8000f8e00ff */
[----:B------:R-:W-:Y:S01]  /*4670*/  IMAD.X R5, RZ, RZ, RZ, P1 ;  /* 0x000000ffff057224 */ /* 0x000fe200008e06ff */
[----:B------:R-:W-:Y:S01]  /*4680*/  IADD3 RZ, P1, R9, R6, RZ ;  /* 0x0000000609ff7210 */ /* 0x000fe20007f3e0ff */
[----:B------:R-:W-:-:S04]  /*4690*/  IMAD.MOV.U32 R4, RZ, RZ, R7 ;  /* 0x000000ffff047224 */ /* 0x000fc800078e0007 */
[----:B------:R-:W-:-:S08]  /*46a0*/  IMAD.WIDE.U32.X R4, R3, UR5, R4, P1 ;  /* 0x0000000503047c25 */ /* 0x000fd000088e0404 */
.L_x_77:
[--C-:B------:R-:W-:Y:S01]  /*46b0*/  SHF.R.U64 R8, R4, UR7, R5.reuse ;  /* 0x0000000704087c19 */ /* 0x100fe20008001205 */
[----:B------:R-:W-:Y:S01]  /*46c0*/  ULDC.64 UR4, c[0x0][0x620] ;  /* 0x0001880000047ab9 */ /* 0x000fe20000000a00 */
[----:B------:R-:W-:Y:S01]  /*46d0*/  SHF.R.U32.HI R3, RZ, UR7, R5 ;  /* 0x00000007ff037c19 */ /* 0x000fe20008011605 */
[----:B------:R-:W-:Y:S01]  /*46e0*/  ULDC.64 UR8, c[0x0][0x640] ;  /* 0x0001900000087ab9 */ /* 0x000fe20000000a00 */
[----:B------:R-:W-:Y:S01]  /*46f0*/  IADD3 R7, P1, RZ, -R8, RZ ;  /* 0x80000008ff077210 */ /* 0x000fe20007f3e0ff */
[----:B------:R-:W2:Y:S01]  /*4700*/  LDC R21, c[0x0][0x148] ;  /* 0x00005200ff157b82 */ /* 0x000ea20000000800 */
[----:B0-----:R-:W-:Y:S01]  /*4710*/  I2FP.F32.U32 R9, R15 ;  /* 0x0000000f00097245 */ /* 0x001fe20000201000 */
[----:B------:R-:W-:Y:S02]  /*4720*/  ULDC UR6, c[0x0][0x608] ;  /* 0x0001820000067ab9 */ /* 0x000fe40000000800 */
[----:B------:R-:W-:Y:S01]  /*4730*/  IMAD.X R3, RZ, RZ, ~R3, P1 ;  /* 0x000000ffff037224 */ /* 0x000fe200008e0e03 */
[----:B------:R-:W-:-:S03]  /*4740*/  ISETP.NE.U32.AND P1, PT, RZ, UR8, PT ;  /* 0x00000008ff007c0c */ /* 0x000fc6000bf25070 */
[----:B------:R-:W-:Y:S01]  /*4750*/  IMAD R6, R3, UR4, RZ ;  /* 0x0000000403067c24 */ /* 0x000fe2000f8e02ff */
[----:B------:R-:W-:Y:S01]  /*4760*/  ISETP.NE.AND.EX P1, PT, RZ, UR9, PT, P1 ;  /* 0x00000009ff007c0c */ /* 0x000fe2000bf25310 */
[----:B------:R-:W-:Y:S02]  /*4770*/  IMAD.MOV.U32 R3, RZ, RZ, R17 ;  /* 0x000000ffff037224 */ /* 0x000fe400078e0011 */
[----:B------:R-:W-:Y:S01]  /*4780*/  IMAD.WIDE.U32 R4, R7, UR4, R2 ;  /* 0x0000000407047c25 */ /* 0x000fe2000f8e0002 */
[----:B------:R-:W-:-:S03]  /*4790*/  ULDC UR4, c[0x0][0x150] ;  /* 0x0000540000047ab9 */ /* 0x000fc60000000800 */
[----:B------:R-:W-:Y:S01]  /*47a0*/  FMUL R9, R9, UR4 ;  /* 0x0000000409097c20 */ /* 0x000fe20008400000 */
[----:B------:R-:W-:Y:S01]  /*47b0*/  IMAD R3, R7, UR5, R6 ;  /* 0x0000000507037c24 */ /* 0x000fe2000f8e0206 */
[----:B------:R-:W-:Y:S01]  /*47c0*/  ULDC UR4, c[0x0][0x618] ;  /* 0x0001860000047ab9 */ /* 0x000fe20000000800 */
[----:B------:R-:W0:Y:S01]  /*47d0*/  LDC R6, c[0x0][0x144] ;  /* 0x00005100ff067b82 */ /* 0x000e220000000800 */
[----:B------:R-:W-:Y:S01]  /*47e0*/  ULDC UR5, c[0x0][0x154] ;  /* 0x0000550000057ab9 */ /* 0x000fe20000000800 */
[----:B------:R-:W-:Y:S01]  /*47f0*/  IMAD.IADD R5, R5, 0x1, R3 ;  /* 0x0000000105057824 */ /* 0x000fe200078e0203 */
[----:B------:R-:W3:Y:S04]  /*4800*/  F2I.U32.TRUNC.NTZ R9, R9 ;  /* 0x0000000900097305 */ /* 0x000ee8000020f000 */
[----:B------:R-:W-:-:S02]  /*4810*/  SHF.R.U64 R3, R4, UR4, R5 ;  /* 0x0000000404037c19 */ /* 0x000fc40008001205 */
[----:B-1----:R-:W-:-:S05]  /*4820*/  I2FP.F32.U32 R4, R14 ;  /* 0x0000000e00047245 */ /* 0x002fca0000201000 */
[----:B------:R-:W-:Y:S01]  /*4830*/  FMUL R22, R4, UR5 ;  /* 0x0000000504167c20 */ /* 0x000fe20008400000 */
[----:B------:R-:W-:Y:S01]  /*4840*/  SHF.R.U32.HI R4, RZ, UR4, R5 ;  /* 0x00000004ff047c19 */ /* 0x000fe20008011605 */
[----:B------:R-:W-:-:S03]  /*4850*/  ULDC UR4, c[0x0][0x658] ;  /* 0x0001960000047ab9 */ /* 0x000fc60000000800 */
[--C-:B------:R-:W-:Y:S01]  /*4860*/  SHF.R.U64 R20, R3, UR6, R4.reuse ;  /* 0x0000000603147c19 */ /* 0x100fe20008001204 */
[----:B------:R-:W1:Y:S01]  /*4870*/  F2I.U32.TRUNC.NTZ R22, R22 ;  /* 0x0000001600167305 */ /* 0x000e62000020f000 */
[----:B------:R-:W-:Y:S01]  /*4880*/  SHF.R.U32.HI R5, RZ, UR6, R4 ;  /* 0x00000006ff057c19 */ /* 0x000fe20008011604 */
[----:B---3--:R-:W-:-:S03]  /*4890*/  IMAD.MOV R4, RZ, RZ, -R9 ;  /* 0x000000ffff047224 */ /* 0x008fc600078e0a09 */
[----:B------:R-:W-:Y:S01]  /*48a0*/  SHF.R.U64 R9, R20, UR4, R5 ;  /* 0x0000000414097c19 */ /* 0x000fe20008001205 */
[----:B0-----:R-:W-:Y:S01]  /*48b0*/  IMAD R15, R6, R4, R15 ;  /* 0x00000004060f7224 */ /* 0x001fe200078e020f */
[----:B------:R-:W-:-:S03]  /*48c0*/  SHF.R.U32.HI R23, RZ, UR4, R5 ;  /* 0x00000004ff177c19 */ /* 0x000fc60008011605 */
[----:B------:R-:W-:Y:S02]  /*48d0*/  IMAD.MOV.U32 R4, RZ, RZ, R9 ;  /* 0x000000ffff047224 */ /* 0x000fe400078e0009 */
[----:B------:R-:W-:Y:S01]  /*48e0*/  IMAD.MOV.U32 R5, RZ, RZ, R23 ;  /* 0x000000ffff057224 */ /* 0x000fe200078e0017 */
[----:B-12---:R-:W-:Y:S06]  /*48f0*/  @!P1 BRA `(.L_x_78) ;  /* 0x0000000000289947 */ /* 0x006fec0003800000 */
[----:B------:R-:W-:Y:S02]  /*4900*/  ULDC UR4, c[0x0][0x64c] ;  /* 0x0001930000047ab9 */ /* 0x000fe40000000800 */
[----:B------:R-:W-:-:S05]  /*4910*/  IADD3 R5, P1, R9, UR4, RZ ;  /* 0x0000000409057c10 */ /* 0x000fca000ff3e0ff */
[----:B------:R-:W-:-:S04]  /*4920*/  IMAD.X R23, RZ, RZ, R23, P1 ;  /* 0x000000ffff177224 */ /* 0x000fc800008e0617 */
[----:B------:R-:W-:-:S04]  /*4930*/  IMAD.WIDE.U32 R6, R23, UR8, RZ ;  /* 0x0000000817067c25 */ /* 0x000fc8000f8e00ff */
[----:B------:R-:W-:-:S04]  /*4940*/  IMAD.WIDE.U32 R6, P1, R5, UR9, R6 ;  /* 0x0000000905067c25 */ /* 0x000fc8000f820006 */
[----:B------:R-:W-:-:S04]  /*4950*/  IMAD.WIDE.U32 R4, R5, UR8, RZ ;  /* 0x0000000805047c25 */ /* 0x000fc8000f8e00ff */
[----:B------:R-:W-:Y:S01]  /*4960*/  IMAD.MOV.U32 R4, RZ, RZ, R7 ;  /* 0x000000ffff047224 */ /* 0x000fe200078e0007 */
[----:B------:R-:W-:Y:S01]  /*4970*/  IADD3 RZ, P3, R5, R6, RZ ;  /* 0x0000000605ff7210 */ /* 0x000fe20007f7e0ff */
[----:B------:R-:W-:-:S04]  /*4980*/  IMAD.X R5, RZ, RZ, RZ, P1 ;  /* 0x000000ffff057224 */ /* 0x000fc800008e06ff */
[----:B------:R-:W-:-:S08]  /*4990*/  IMAD.WIDE.U32.X R4, R23, UR9, R4, P3 ;  /* 0x0000000917047c25 */ /* 0x000fd000098e0404 */
.L_x_78:
[----:B------:R-:W-:Y:S01]  /*49a0*/  ISETP.NE.AND P1, PT, R16, 0x1, PT ;  /* 0x000000011000780c */ /* 0x000fe20003f25270 */
[----:B------:R-:W-:Y:S01]  /*49b0*/  ULDC UR4, c[0x0][0x648] ;  /* 0x0001920000047ab9 */ /* 0x000fe20000000800 */
[----:B------:R-:W-:Y:S01]  /*49c0*/  LOP3.LUT R20, R20, UR16, RZ, 0xc0, !PT ;  /* 0x0000001014147c12 */ /* 0x000fe2000f8ec0ff */
[----:B------:R-:W-:Y:S01]  /*49d0*/  IMAD.MOV R22, RZ, RZ, -R22 ;  /* 0x000000ffff167224 */ /* 0x000fe200078e0a16 */
[----:B------:R-:W-:Y:S01]  /*49e0*/  SHF.R.U64 R5, R4, UR4, R5 ;  /* 0x0000000404057c19 */ /* 0x000fe20008001205 */
[----:B------:R-:W-:Y:S01]  /*49f0*/  ULDC UR4, c[0x0][0x638] ;  /* 0x00018e0000047ab9 */ /* 0x000fe20000000800 */
[----:B------:R-:W-:Y:S01]  /*4a00*/  LOP3.LUT R6, R3, UR15, RZ, 0xc0, !PT ;  /* 0x0000000f03067c12 */ /* 0x000fe2000f8ec0ff */
[----:B------:R-:W-:Y:S01]  /*4a10*/  ULDC UR5, c[0x0][0x610] ;  /* 0x0001840000057ab9 */ /* 0x000fe20000000800 */
[----:B------:R-:W-:Y:S02]  /*4a20*/  IMAD.MOV.U32 R3, RZ, RZ, 0x1 ;  /* 0x00000001ff037424 */ /* 0x000fe400078e00ff */
[----:B------:R-:W-:-:S02]  /*4a30*/  IMAD.MOV R4, RZ, RZ, -R5 ;  /* 0x000000ffff047224 */ /* 0x000fc400078e0a05 */
[----:B------:R-:W-:Y:S02]  /*4a40*/  IMAD R20, R5, UR17, R20 ;  /* 0x0000001105147c24 */ /* 0x000fe4000f8e0214 */
[----:B------:R-:W-:Y:S02]  /*4a50*/  @P1 IMAD R15, R21, R22, R14 ;  /* 0x00000016150f1224 */ /* 0x000fe400078e020e */
[----:B------:R-:W-:Y:S01]  /*4a60*/  IMAD R9, R4, UR4, R9 ;  /* 0x0000000404097c24 */ /* 0x000fe2000f8e0209 */
[----:B------:R-:W-:Y:S01]  /*4a70*/  ULDC UR4, c[0x0][0x600] ;  /* 0x0001800000047ab9 */ /* 0x000fe20000000800 */
[----:B------:R-:W-:Y:S02]  /*4a80*/  IMAD R15, R20, UR5, R15 ;  /* 0x00000005140f7c24 */ /* 0x000fe4000f8e020f */
[----:B------:R-:W-:-:S05]  /*4a90*/  IMAD R20, R9, UR4, R6 ;  /* 0x0000000409147c24 */ /* 0x000fca000f8e0206 */
[----:B------:R-:W-:Y:S02]  /*4aa0*/  SEL R21, R20, R15, !P1 ;  /* 0x0000000f14157207 */ /* 0x000fe40004800000 */
[----:B------:R-:W-:-:S07]  /*4ab0*/  SEL R20, R15, R20, !P1 ;  /* 0x000000140f147207 */ /* 0x000fce0004800000 */
.L_x_76:
[----:B------:R-:W-:Y:S05]  /*4ac0*/  BSYNC B1 ;  /* 0x0000000000017941 */ /* 0x000fea0003800000 */
.L_x_75:
[----:B------:R-:W-:-:S13]  /*4ad0*/  LOP3.LUT P1, RZ, R3, 0xff, RZ, 0xc0, !PT ;  /* 0x000000ff03ff7812 */ /* 0x000fda000782c0ff */
[----:B------:R-:W-:Y:S05]  /*4ae0*/  @P1 BRA `(.L_x_79) ;  /* 0xfffffff400481947 */ /* 0x000fea000383ffff */
[----:B------:R-:W-:Y:S05]  /*4af0*/  BSYNC B0 ;  /* 0x0000000000007941 */ /* 0x000fea0003800000 */
.L_x_67:
[----:B------:R-:W-:-:S03]  /*4b00*/  UMOV UR4, 0xffffffff ;  /* 0xffffffff00047882 */ /* 0x000fc60000000000 */
[----:B------:R-:W-:Y:S05]  /*4b10*/  BRA.DIV UR4, `(.L_x_80) ;  /* 0x0000000a04147947 */ /* 0x000fea000b800000 */
[----:B------:R-:W-:-:S13]  /*4b20*/  ELECT P6, URZ, PT ;  /* 0x00000000003f782f */ /* 0x000fda00038c0000 */
.L_x_101:
[----:B------:R-:W-:Y:S04]  /*4b30*/  BSSY B0, `(.L_x_81) ;  /* 0x000006a000007945 */ /* 0x000fe80003800000 */
[----:B------:R-:W-:Y:S05]  /*4b40*/  @!P6 BRA `(.L_x_82) ;  /* 0x0000000400a0e947 */ /* 0x000fea0003800000 */
[----:B------:R-:W-:-:S04]  /*4b50*/  LOP3.LUT R18, R18, 0x2, RZ, 0xfc, !PT ;  /* 0x0000000212127812 */ /* 0x000fc800078efcff */
[----:B------:R-:W-:-:S13]  /*4b60*/  ISETP.NE.AND P0, PT, R18, 0x3, PT ;  /* 0x000000031200780c */ /* 0x000fda0003f05270 */
[----:B------:R-:W-:Y:S05]  /*4b70*/  @!P0 BRA `(.L_x_83) ;  /* 0x0000000000048947 */ /* 0x000fea0003800000 */
[----:B------:R-:W-:Y:S01]  /*4b80*/  BPT.TRAP 0x1 ;  /* 0x000000040000795c */ /* 0x000fe20000300000 */
.L_x_83:
[----:B------:R-:W0:Y:S01]  /*4b90*/  S2R R3, SR_CgaCtaId ;  /* 0x0000000000037919 */ /* 0x000e220000008800 */
[----:B------:R-:W-:Y:S02]  /*4ba0*/  MOV R2, 0x400 ;  /* 0x0000040000027802 */ /* 0x000fe40000000f00 */
[----:B------:R-:W-:Y:S02]  /*4bb0*/  SHF.L.U32 R4, R0, 0x1f, RZ ;  /* 0x0000001f00047819 */ /* 0x000fe400000006ff */
[----:B0-----:R-:W-:-:S05]  /*4bc0*/  LEA R2, R3, R2, 0x18 ;  /* 0x0000000203027211 */ /* 0x001fca00078ec0ff */
[----:B------:R-:W-:-:S04]  /*4bd0*/  VIADD R2, R2, 0x58 ;  /* 0x0000005802027836 */ /* 0x000fc80000000000 */
[C---:B------:R-:W-:Y:S02]  /*4be0*/  IMAD R7, R13.reuse, 0x8, R2 ;  /* 0x000000080d077824 */ /* 0x040fe400078e0202 */
[----:B------:R-:W-:Y:S02]  /*4bf0*/  VIADD R13, R13, 0x1 ;  /* 0x000000010d0d7836 */ /* 0x000fe40000000000 */
[----:B------:R-:W0:Y:S03]  /*4c00*/  SYNCS.PHASECHK.TRANS64.TRYWAIT P0, [R7+URZ], R4 ;  /* 0x00000004070075a7 */ /* 0x000e26000800017f */
[----:B------:R-:W-:-:S04]  /*4c10*/  ISETP.NE.AND P1, PT, R13, 0xb, PT ;  /* 0x0000000b0d00780c */ /* 0x000fc80003f25270 */
[----:B------:R-:W-:Y:S02]  /*4c20*/  SEL R3, RZ, 0x1, P1 ;  /* 0x00000001ff037807 */ /* 0x000fe40000800000 */
[----:B------:R-:W-:Y:S02]  /*4c30*/  SEL R13, R13, RZ, P1 ;  /* 0x000000ff0d0d7207 */ /* 0x000fe40000800000 */
[----:B------:R-:W-:-:S03]  /*4c40*/  LOP3.LUT R6, R0, R3, RZ, 0x3c, !PT ;  /* 0x0000000300067212 */ /* 0x000fc600078e3cff */
[----:B------:R-:W-:Y:S01]  /*4c50*/  IMAD R8, R13, 0x8, R2 ;  /* 0x000000080d087824 */ /* 0x000fe200078e0202 */
[----:B------:R-:W-:Y:S01]  /*4c60*/  SHF.L.U32 R5, R6, 0x1f, RZ ;  /* 0x0000001f06057819 */ /* 0x000fe200000006ff */
[----:B0-----:R-:W-:Y:S06]  /*4c70*/  @!P0 BRA `(.L_x_84) ;  /* 0x0000000400dc8947 */ /* 0x001fec0003800000 */
.L_x_102:
[----:B------:R-:W1:Y:S01]  /*4c80*/  SYNCS.PHASECHK.TRANS64.TRYWAIT P0, [R8+URZ], R5 ;  /* 0x00000005080075a7 */ /* 0x000e62000800017f */
[----:B------:R-:W-:-:S05]  /*4c90*/  VIADD R0, R13, 0x1 ;  /* 0x000000010d007836 */ /* 0x000fca0000000000 */
[----:B------:R-:W-:-:S04]  /*4ca0*/  ISETP.NE.AND P1, PT, R0, 0xb, PT ;  /* 0x0000000b0000780c */ /* 0x000fc80003f25270 */
[----:B------:R-:W-:Y:S02]  /*4cb0*/  SEL R3, RZ, 0x1, P1 ;  /* 0x00000001ff037807 */ /* 0x000fe40000800000 */
[----:B0-----:R-:W-:Y:S02]  /*4cc0*/  SEL R7, R0, RZ, P1 ;  /* 0x000000ff00077207 */ /* 0x001fe40000800000 */
[----:B------:R-:W-:-:S03]  /*4cd0*/  LOP3.LUT R6, R6, R3, RZ, 0x3c, !PT ;  /* 0x0000000306067212 */ /* 0x000fc600078e3cff */
[----:B------:R-:W-:Y:S01]  /*4ce0*/  IMAD R9, R7, 0x8, R2 ;  /* 0x0000000807097824 */ /* 0x000fe200078e0202 */
[----:B------:R-:W-:Y:S01]  /*4cf0*/  SHF.L.U32 R4, R6, 0x1f, RZ ;  /* 0x0000001f06047819 */ /* 0x000fe200000006ff */
[----:B-1----:R-:W-:Y:S06]  /*4d00*/  @!P0 BRA `(.L_x_85) ;  /* 0x0000000400cc8947 */ /* 0x002fec0003800000 */
.L_x_103:
[----:B------:R-:W1:Y:S01]  /*4d10*/  SYNCS.PHASECHK.TRANS64.TRYWAIT P0, [R9+URZ], R4 ;  /* 0x00000004090075a7 */ /* 0x000e62000800017f */
[----:B------:R-:W-:-:S05]  /*4d20*/  VIADD R0, R7, 0x1 ;  /* 0x0000000107007836 */ /* 0x000fca0000000000 */
[----:B------:R-:W-:-:S04]  /*4d30*/  ISETP.NE.AND P1, PT, R0, 0xb, PT ;  /* 0x0000000b0000780c */ /* 0x000fc80003f25270 */
[----:B------:R-:W-:Y:S02]  /*4d40*/  SEL R3, RZ, 0x1, P1 ;  /* 0x00000001ff037807 */ /* 0x000fe40000800000 */
[----:B------:R-:W-:Y:S02]  /*4d50*/  SEL R7, R0, RZ, P1 ;  /* 0x000000ff00077207 */ /* 0x000fe40000800000 */
[----:B------:R-:W-:-:S03]  /*4d60*/  LOP3.LUT R6, R6, R3, RZ, 0x3c, !PT ;  /* 0x0000000306067212 */ /* 0x000fc600078e3cff */
[----:B0-----:R-:W-:Y:S01]  /*4d70*/  IMAD R8, R7, 0x8, R2 ;  /* 0x0000000807087824 */ /* 0x001fe200078e0202 */
[----:B------:R-:W-:Y:S01]  /*4d80*/  SHF.L.U32 R5, R6, 0x1f, RZ ;  /* 0x0000001f06057819 */ /* 0x000fe200000006ff */
[----:B-1----:R-:W-:Y:S06]  /*4d90*/  @!P0 BRA `(.L_x_86) ;  /* 0x0000000400bc8947 */ /* 0x002fec0003800000 */
.L_x_104:
        /* <DEDUP_REMOVED lines=9> */
.L_x_105:
        /* <DEDUP_REMOVED lines=9> */
.L_x_106:
        /* <DEDUP_REMOVED lines=9> */
.L_x_107:
        /* <DEDUP_REMOVED lines=9> */
.L_x_108:
        /* <DEDUP_REMOVED lines=9> */
.L_x_109:
[----:B------:R-:W1:Y:S01]  /*5070*/  SYNCS.PHASECHK.TRANS64.TRYWAIT P0, [R9+URZ], R4 ;  /* 0x00000004090075a7 */ /* 0x000e62000800017f */
[----:B------:R-:W-:-:S05]  /*5080*/  VIADD R0, R7, 0x1 ;  /* 0x0000000107007836 */ /* 0x000fca0000000000 */
[----:B------:R-:W-:-:S04]  /*5090*/  ISETP.NE.AND P1, PT, R0, 0xb, PT ;  /* 0x0000000b0000780c */ /* 0x000fc80003f25270 */
[----:B------:R-:W-:Y:S02]  /*50a0*/  SEL R3, RZ, 0x1, P1 ;  /* 0x00000001ff037807 */ /* 0x000fe40000800000 */
[----:B------:R-:W-:Y:S02]  /*50b0*/  SEL R7, R0, RZ, P1 ;  /* 0x000000ff00077207 */ /* 0x000fe40000800000 */
[----:B------:R-:W-:-:S03]  /*50c0*/  LOP3.LUT R11, R6, R3, RZ, 0x3c, !PT ;  /* 0x00000003060b7212 */ /* 0x000fc600078e3cff */
[----:B------:R-:W-:Y:S01]  /*50d0*/  IMAD R6, R7, 0x8, R2 ;  /* 0x0000000807067824 */ /* 0x000fe200078e0202 */
[----:B0-----:R-:W-:Y:S01]  /*50e0*/  SHF.L.U32 R5, R11, 0x1f, RZ ;  /* 0x0000001f0b057819 */ /* 0x001fe200000006ff */
[----:B-1----:R-:W-:Y:S06]  /*50f0*/  @!P0 BRA `(.L_x_92) ;  /* 0x00000004005c8947 */ /* 0x002fec0003800000 */
.L_x_110:
[----:B------:R-:W1:Y:S01]  /*5100*/  SYNCS.PHASECHK.TRANS64.TRYWAIT P0, [R6+URZ], R5 ;  /* 0x00000005060075a7 */ /* 0x000e62000800017f */
[----:B------:R-:W-:-:S05]  /*5110*/  VIADD R0, R7, 0x1 ;  /* 0x0000000107007836 */ /* 0x000fca0000000000 */
[----:B------:R-:W-:-:S04]  /*5120*/  ISETP.NE.AND P1, PT, R0, 0xb, PT ;  /* 0x0000000b0000780c */ /* 0x000fc80003f25270 */
[----:B0-----:R-:W-:Y:S02]  /*5130*/  SEL R4, RZ, 0x1, P1 ;  /* 0x00000001ff047807 */ /* 0x001fe40000800000 */
[----:B------:R-:W-:Y:S02]  /*5140*/  SEL R3, R0, RZ, P1 ;  /* 0x000000ff00037207 */ /* 0x000fe40000800000 */
[----:B------:R-:W-:Y:S01]  /*5150*/  LOP3.LUT R0, R11, R4, RZ, 0x3c, !PT ;  /* 0x000000040b007212 */ /* 0x000fe200078e3cff */
[----:B-1----:R-:W-:Y:S06]  /*5160*/  @!P0 BRA `(.L_x_93) ;  /* 0x0000000400548947 */ /* 0x002fec0003800000 */
.L_x_111:
[----:B------:R-:W-:Y:S01]  /*5170*/  IMAD R3, R3, 0x8, R2 ;  /* 0x0000000803037824 */ /* 0x000fe200078e0202 */
[----:B------:R-:W-:-:S07]  /*5180*/  SHF.L.U32 R0, R0, 0x1f, RZ ;  /* 0x0000001f00007819 */ /* 0x000fce00000006ff */
.L_x_94:
[----:B-1----:R1:W2:Y:S02]  /*5190*/  SYNCS.PHASECHK.TRANS64.TRYWAIT P0, [R3+URZ], R0 ;  /* 0x00000000030075a7 */ /* 0x0022a4000800017f */
[----:B--2---:R-:W-:Y:S05]  /*51a0*/  @!P0 NANOSLEEP.SYNCS 0x989680 ;  /* 0x009896800000895d */ /* 0x004fea0003900000 */
[----:B------:R-:W2:Y:S02]  /*51b0*/  @!P0 SYNCS.PHASECHK.TRANS64 P0, [R3+URZ], R0 ;  /* 0x00000000030085a7 */ /* 0x000ea4000800007f */
[----:B--2---:R-:W-:Y:S05]  /*51c0*/  @!P0 BRA `(.L_x_94) ;  /* 0xfffffffc00f08947 */ /* 0x004fea000383ffff */
.L_x_82:
[----:B------:R-:W-:Y:S05]  /*51d0*/  BSYNC B0 ;  /* 0x0000000000007941 */ /* 0x000fea0003800000 */
.L_x_81:
[----:B------:R-:W-:Y:S05]  /*51e0*/  EXIT ;  /* 0x000000000000794d */ /* 0x000fea0003800000 */
.L_x_18:
[----:B-1----:R1:W2:Y:S02]  /*51f0*/  SYNCS.PHASECHK.TRANS64.TRYWAIT P1, [R3+URZ], R0 ;  /* 0x00000000030075a7 */ /* 0x0022a4000802017f */
[----:B--2---:R-:W-:Y:S05]  /*5200*/  @!P1 NANOSLEEP.SYNCS 0x989680 ;  /* 0x009896800000995d */ /* 0x004fea0003900000 */
[----:B------:R-:W2:Y:S02]  /*5210*/  @!P1 SYNCS.PHASECHK.TRANS64 P1, [R3+URZ], R0 ;  /* 0x00000000030095a7 */ /* 0x000ea4000802007f */
[----:B--2---:R-:W-:Y:S05]  /*5220*/  @!P1 BRA `(.L_x_18) ;  /* 0xfffffffc00f09947 */ /* 0x004fea000383ffff */
[----:B------:R-:W-:Y:S05]  /*5230*/  BRA `(.L_x_17) ;  /* 0xffffffc000dc7947 */ /* 0x000fea000383ffff */
.L_x_23:
[----:B-1----:R-:W-:-:S04]  /*5240*/  IMAD.U32 R4, RZ, RZ, UR7 ;  /* 0x00000007ff047e24 */ /* 0x002fc8000f8e00ff */
[----:B------:R1:W2:Y:S03]  /*5250*/  SYNCS.PHASECHK.TRANS64.TRYWAIT P1, [R4+URZ], R3 ;  /* 0x00000003040075a7 */ /* 0x0002a6000802017f */
[----:B--2---:R-:W-:Y:S05]  /*5260*/  @!P1 NANOSLEEP.SYNCS 0x989680 ;  /* 0x009896800000995d */ /* 0x004fea0003900000 */
[----:B------:R-:W2:Y:S02]  /*5270*/  @!P1 SYNCS.PHASECHK.TRANS64 P1, [R4+URZ], R3 ;  /* 0x00000003040095a7 */ /* 0x000ea4000802007f */
[----:B--2---:R-:W-:Y:S05]  /*5280*/  @!P1 BRA `(.L_x_23) ;  /* 0xfffffffc00ec9947 */ /* 0x004fea000383ffff */
[----:B------:R-:W-:Y:S05]  /*5290*/  BRA `(.L_x_22) ;  /* 0xffffffc400a87947 */ /* 0x000fea000383ffff */
.L_x_68:
[----:B------:R-:W-:Y:S01]  /*52a0*/  BSSY B1, `(.L_x_95) ;  /* 0x0000006000017945 */ /* 0x000fe20003800000 */
[----:B------:R-:W-:-:S07]  /*52b0*/  IMAD.MOV.U32 R15, RZ, RZ, -0x1 ;  /* 0xffffffffff0f7424 */ /* 0x000fce00078e00ff */
[----:B------:R-:W-:Y:S05]  /*52c0*/  WARPSYNC.COLLECTIVE R15, `(.L_x_96) ;  /* 0x000000000f0c7348 */ /* 0x000fea0003c00000 */
[----:B------:R-:W-:Y:S02]  /*52d0*/  ELECT P6, UR62, PT ;  /* 0x00000000003e782f */ /* 0x000fe400038c0000 */
[----:B------:R-:W-:Y:S01]  /*52e0*/  MOV R14, UR62 ;  /* 0x0000003e000e7c02 */ /* 0x000fe20008000f00 */
[----:B------:R-:W-:Y:S10]  /*52f0*/  ENDCOLLECTIVE ;  /* 0x000000000000791b */ /* 0x000ff40003800000 */
.L_x_96:
[----:B------:R-:W-:Y:S05]  /*5300*/  BSYNC B1 ;  /* 0x0000000000017941 */ /* 0x000fea0003800000 */
.L_x_95:
[----:B------:R-:W-:Y:S05]  /*5310*/  BRA `(.L_x_97) ;  /* 0xffffffec00487947 */ /* 0x000fea000383ffff */
.L_x_71:
[----:B-1----:R1:W2:Y:S02]  /*5320*/  SYNCS.PHASECHK.TRANS64.TRYWAIT P1, [R9+URZ+0x58], R6 ;  /* 0x00005806090075a7 */ /* 0x0022a4000802017f */
[----:B--2---:R-:W-:Y:S05]  /*5330*/  @!P1 NANOSLEEP.SYNCS 0x989680 ;  /* 0x009896800000995d */ /* 0x004fea0003900000 */
[----:B------:R-:W2:Y:S02]  /*5340*/  @!P1 SYNCS.PHASECHK.TRANS64 P1, [R9+URZ+0x58], R6 ;  /* 0x00005806090095a7 */ /* 0x000ea4000802007f */
[----:B--2---:R-:W-:Y:S05]  /*5350*/  @!P1 BRA `(.L_x_71) ;  /* 0xfffffffc00f09947 */ /* 0x004fea000383ffff */
[----:B------:R-:W-:Y:S05]  /*5360*/  BRA `(.L_x_98) ;  /* 0xffffffec007c7947 */ /* 0x000fea000383ffff */
.L_x_80:
[----:B------:R-:W-:Y:S01]  /*5370*/  BSSY B0, `(.L_x_99) ;  /* 0x0000006000007945 */ /* 0x000fe20003800000 */
[----:B------:R-:W-:-:S07]  /*5380*/  IMAD.MOV.U32 R15, RZ, RZ, -0x1 ;  /* 0xffffffffff0f7424 */ /* 0x000fce00078e00ff */
[----:B------:R-:W-:Y:S05]  /*5390*/  WARPSYNC.COLLECTIVE R15, `(.L_x_100) ;  /* 0x000000000f0c7348 */ /* 0x000fea0003c00000 */
[----:B------:R-:W-:Y:S02]  /*53a0*/  ELECT P6, UR62, PT ;  /* 0x00000000003e782f */ /* 0x000fe400038c0000 */
[----:B------:R-:W-:Y:S01]  /*53b0*/  MOV R14, UR62 ;  /* 0x0000003e000e7c02 */ /* 0x000fe20008000f00 */
[----:B------:R-:W-:Y:S10]  /*53c0*/  ENDCOLLECTIVE ;  /* 0x000000000000791b */ /* 0x000ff40003800000 */
.L_x_100:
[----:B------:R-:W-:Y:S05]  /*53d0*/  BSYNC B0 ;  /* 0x0000000000007941 */ /* 0x000fea0003800000 */
.L_x_99:
[----:B------:R-:W-:Y:S05]  /*53e0*/  BRA `(.L_x_101) ;  /* 0xfffffff400d07947 */ /* 0x000fea000383ffff */
.L_x_84:
[----:B0-----:R0:W1:Y:S02]  /*53f0*/  SYNCS.PHASECHK.TRANS64.TRYWAIT P0, [R7+URZ], R4 ;  /* 0x00000004070075a7 */ /* 0x001064000800017f */
[----:B-1----:R-:W-:Y:S05]  /*5400*/  @!P0 NANOSLEEP.SYNCS 0x989680 ;  /* 0x009896800000895d */ /* 0x002fea0003900000 */
[----:B------:R-:W1:Y:S02]  /*5410*/  @!P0 SYNCS.PHASECHK.TRANS64 P0, [R7+URZ], R4 ;  /* 0x00000004070085a7 */ /* 0x000e64000800007f */
[----:B-1----:R-:W-:Y:S05]  /*5420*/  @!P0 BRA `(.L_x_84) ;  /* 0xfffffffc00f08947 */ /* 0x002fea000383ffff */
[----:B------:R-:W-:Y:S05]  /*5430*/  BRA `(.L_x_102) ;  /* 0xfffffff800107947 */ /* 0x000fea000383ffff */
.L_x_85:
[----:B0-----:R0:W1:Y:S02]  /*5440*/  SYNCS.PHASECHK.TRANS64.TRYWAIT P0, [R8+URZ], R5 ;  /* 0x00000005080075a7 */ /* 0x001064000800017f */
[----:B-1----:R-:W-:Y:S05]  /*5450*/  @!P0 NANOSLEEP.SYNCS 0x989680 ;  /* 0x009896800000895d */ /* 0x002fea0003900000 */
[----:B------:R-:W1:Y:S02]  /*5460*/  @!P0 SYNCS.PHASECHK.TRANS64 P0, [R8+URZ], R5 ;  /* 0x00000005080085a7 */ /* 0x000e64000800007f */
[----:B-1----:R-:W-:Y:S05]  /*5470*/  @!P0 BRA `(.L_x_85) ;  /* 0xfffffffc00f08947 */ /* 0x002fea000383ffff */
[----:B------:R-:W-:Y:S05]  /*5480*/  BRA `(.L_x_103) ;  /* 0xfffffff800207947 */ /* 0x000fea000383ffff */
.L_x_86:
[----:B0-----:R0:W1:Y:S02]  /*5490*/  SYNCS.PHASECHK.TRANS64.TRYWAIT P0, [R9+URZ], R4 ;  /* 0x00000004090075a7 */ /* 0x001064000800017f */
[----:B-1----:R-:W-:Y:S05]  /*54a0*/  @!P0 NANOSLEEP.SYNCS 0x989680 ;  /* 0x009896800000895d */ /* 0x002fea0003900000 */
[----:B------:R-:W1:Y:S02]  /*54b0*/  @!P0 SYNCS.PHASECHK.TRANS64 P0, [R9+URZ], R4 ;  /* 0x00000004090085a7 */ /* 0x000e64000800007f */
[----:B-1----:R-:W-:Y:S05]  /*54c0*/  @!P0 BRA `(.L_x_86) ;  /* 0xfffffffc00f08947 */ /* 0x002fea000383ffff */
[----:B------:R-:W-:Y:S05]  /*54d0*/  BRA `(.L_x_104) ;  /* 0xfffffff800307947 */ /* 0x000fea000383ffff */
.L_x_87:
[----:B0-----:R0:W1:Y:S02]  /*54e0*/  SYNCS.PHASECHK.TRANS64.TRYWAIT P0, [R8+URZ], R5 ;  /* 0x00000005080075a7 */ /* 0x001064000800017f */
[----:B-1----:R-:W-:Y:S05]  /*54f0*/  @!P0 NANOSLEEP.SYNCS 0x989680 ;  /* 0x009896800000895d */ /* 0x002fea0003900000 */
[----:B------:R-:W1:Y:S02]  /*5500*/  @!P0 SYNCS.PHASECHK.TRANS64 P0, [R8+URZ], R5 ;  /* 0x00000005080085a7 */ /* 0x000e64000800007f */
[----:B-1----:R-:W-:Y:S05]  /*5510*/  @!P0 BRA `(.L_x_87) ;  /* 0xfffffffc00f08947 */ /* 0x002fea000383ffff */
[----:B------:R-:W-:Y:S05]  /*5520*/  BRA `(.L_x_105) ;  /* 0xfffffff800407947 */ /* 0x000fea000383ffff */
.L_x_88:
[----:B0-----:R0:W1:Y:S02]  /*5530*/  SYNCS.PHASECHK.TRANS64.TRYWAIT P0, [R9+URZ], R4 ;  /* 0x00000004090075a7 */ /* 0x001064000800017f */
[----:B-1----:R-:W-:Y:S05]  /*5540*/  @!P0 NANOSLEEP.SYNCS 0x989680 ;  /* 0x009896800000895d */ /* 0x002fea0003900000 */
[----:B------:R-:W1:Y:S02]  /*5550*/  @!P0 SYNCS.PHASECHK.TRANS64 P0, [R9+URZ], R4 ;  /* 0x00000004090085a7 */ /* 0x000e64000800007f */
[----:B-1----:R-:W-:Y:S05]  /*5560*/  @!P0 BRA `(.L_x_88) ;  /* 0xfffffffc00f08947 */ /* 0x002fea000383ffff */
[----:B------:R-:W-:Y:S05]  /*5570*/  BRA `(.L_x_106) ;  /* 0xfffffff800507947 */ /* 0x000fea000383ffff */
.L_x_89:
[----:B0-----:R0:W1:Y:S02]  /*5580*/  SYNCS.PHASECHK.TRANS64.TRYWAIT P0, [R8+URZ], R5 ;  /* 0x00000005080075a7 */ /* 0x001064000800017f */
[----:B-1----:R-:W-:Y:S05]  /*5590*/  @!P0 NANOSLEEP.SYNCS 0x989680 ;  /* 0x009896800000895d */ /* 0x002fea0003900000 */
[----:B------:R-:W1:Y:S02]  /*55a0*/  @!P0 SYNCS.PHASECHK.TRANS64 P0, [R8+URZ], R5 ;  /* 0x00000005080085a7 */ /* 0x000e64000800007f */
[----:B-1----:R-:W-:Y:S05]  /*55b0*/  @!P0 BRA `(.L_x_89) ;  /* 0xfffffffc00f08947 */ /* 0x002fea000383ffff */
[----:B------:R-:W-:Y:S05]  /*55c0*/  BRA `(.L_x_107) ;  /* 0xfffffff800607947 */ /* 0x000fea000383ffff */
.L_x_90:
[----:B0-----:R0:W1:Y:S02]  /*55d0*/  SYNCS.PHASECHK.TRANS64.TRYWAIT P0, [R9+URZ], R4 ;  /* 0x00000004090075a7 */ /* 0x001064000800017f */
[----:B-1----:R-:W-:Y:S05]  /*55e0*/  @!P0 NANOSLEEP.SYNCS 0x989680 ;  /* 0x009896800000895d */ /* 0x002fea0003900000 */
[----:B------:R-:W1:Y:S02]  /*55f0*/  @!P0 SYNCS.PHASECHK.TRANS64 P0, [R9+URZ], R4 ;  /* 0x00000004090085a7 */ /* 0x000e64000800007f */
[----:B-1----:R-:W-:Y:S05]  /*5600*/  @!P0 BRA `(.L_x_90) ;  /* 0xfffffffc00f08947 */ /* 0x002fea000383ffff */
[----:B------:R-:W-:Y:S05]  /*5610*/  BRA `(.L_x_108) ;  /* 0xfffffff800707947 */ /* 0x000fea000383ffff */
.L_x_91:
[----:B0-----:R0:W1:Y:S02]  /*5620*/  SYNCS.PHASECHK.TRANS64.TRYWAIT P0, [R8+URZ], R5 ;  /* 0x00000005080075a7 */ /* 0x001064000800017f */
[----:B-1----:R-:W-:Y:S05]  /*5630*/  @!P0 NANOSLEEP.SYNCS 0x989680 ;  /* 0x009896800000895d */ /* 0x002fea0003900000 */
[----:B------:R-:W1:Y:S02]  /*5640*/  @!P0 SYNCS.PHASECHK.TRANS64 P0, [R8+URZ], R5 ;  /* 0x00000005080085a7 */ /* 0x000e64000800007f */
[----:B-1----:R-:W-:Y:S05]  /*5650*/  @!P0 BRA `(.L_x_91) ;  /* 0xfffffffc00f08947 */ /* 0x002fea000383ffff */
[----:B------:R-:W-:Y:S05]  /*5660*/  BRA `(.L_x_109) ;  /* 0xfffffff800807947 */ /* 0x000fea000383ffff */
.L_x_92:
[----:B0-----:R0:W1:Y:S02]  /*5670*/  SYNCS.PHASECHK.TRANS64.TRYWAIT P0, [R9+URZ], R4 ;  /* 0x00000004090075a7 */ /* 0x001064000800017f */
[----:B-1----:R-:W-:Y:S05]  /*5680*/  @!P0 NANOSLEEP.SYNCS 0x989680 ;  /* 0x009896800000895d */ /* 0x002fea0003900000 */
[----:B------:R-:W1:Y:S02]  /*5690*/  @!P0 SYNCS.PHASECHK.TRANS64 P0, [R9+URZ], R4 ;  /* 0x00000004090085a7 */ /* 0x000e64000800007f */
[----:B-1----:R-:W-:Y:S05]  /*56a0*/  @!P0 BRA `(.L_x_92) ;  /* 0xfffffffc00f08947 */ /* 0x002fea000383ffff */
[----:B------:R-:W-:Y:S05]  /*56b0*/  BRA `(.L_x_110) ;  /* 0xfffffff800907947 */ /* 0x000fea000383ffff */
.L_x_93:
[----:B0-----:R0:W1:Y:S02]  /*56c0*/  SYNCS.PHASECHK.TRANS64.TRYWAIT P0, [R6+URZ], R5 ;  /* 0x00000005060075a7 */ /* 0x001064000800017f */
[----:B-1----:R-:W-:Y:S05]  /*56d0*/  @!P0 NANOSLEEP.SYNCS 0x989680 ;  /* 0x009896800000895d */ /* 0x002fea0003900000 */
[----:B------:R-:W1:Y:S02]  /*56e0*/  @!P0 SYNCS.PHASECHK.TRANS64 P0, [R6+URZ], R5 ;  /* 0x00000005060085a7 */ /* 0x000e64000800007f */
[----:B-1----:R-:W-:Y:S05]  /*56f0*/  @!P0 BRA `(.L_x_93) ;  /* 0xfffffffc00f08947 */ /* 0x002fea000383ffff */
[----:B------:R-:W-:Y:S05]  /*5700*/  BRA `(.L_x_111) ;  /* 0xfffffff800987947 */ /* 0x000fea000383ffff */
.L_x_112:
[----:B------:R-:W-:-:S00]  /*5710*/  BRA `(.L_x_112) ;  /* 0xfffffffc00fc7947 */ /* 0x000fc0000383ffff */
[----:B------:R-:W-:-:S00]  /*5720*/  NOP ;  /* 0x0000000000007918 */ /* 0x000fc00000000000 */
        /* <DEDUP_REMOVED lines=13> */
.L_x_113:


//--------------------- .nv.global.init           --------------------------
	.section	.nv.global.init,"aw",@progbits
.nv.global.init:
	.type		$str$22,@object
	.size		$str$22,($str$23 - $str$22)
$str$22:
        /*0000*/ 	.byte	0x6b, 0x5f, 0x74, 0x69, 0x6c, 0x65, 0x5f, 0x63, 0x6f, 0x75, 0x6e, 0x74, 0x20, 0x3e, 0x3d, 0x20
        /*0010*/ 	.byte	0x31, 0x00
	.type		$str$23,@object
	.size		$str$23,(__unnamed_1 - $str$23)
$str$23:
        /*0012*/ 	.byte	0x2f, 0x74, 0x6d, 0x70, 0x2f, 0x63, 0x75, 0x74, 0x6c, 0x61, 0x73, 0x73, 0x5f, 0x73, 0x77, 0x65
        /*0022*/ 	.byte	0x65, 0x70, 0x5f, 0x73, 0x72, 0x63, 0x2f, 0x69, 0x6e, 0x63, 0x6c, 0x75, 0x64, 0x65, 0x2f, 0x63
        /*0032*/ 	.byte	0x75, 0x74, 0x6c, 0x61, 0x73, 0x73, 0x2f, 0x67, 0x65, 0x6d, 0x6d, 0x2f, 0x63, 0x6f, 0x6c, 0x6c
        /*0042*/ 	.byte	0x65, 0x63, 0x74, 0x69, 0x76, 0x65, 0x2f, 0x73, 0x6d, 0x39, 0x30, 0x5f, 0x6d, 0x6d, 0x61, 0x5f
        /*0052*/ 	.byte	0x74, 0x6d, 0x61, 0x5f, 0x67, 0x6d, 0x6d, 0x61, 0x5f, 0x73, 0x73, 0x5f, 0x77, 0x61, 0x72, 0x70
        /*0062*/ 	.byte	0x73, 0x70, 0x65, 0x63, 0x69, 0x61, 0x6c, 0x69, 0x7a, 0x65, 0x64, 0x2e, 0x68, 0x70, 0x70, 0x00
	.type		__unnamed_1,@object
	.size		__unnamed_1,(.L_0 - __unnamed_1)
__unnamed_1:
        /*0072*/ 	.byte	0x76, 0x6f, 0x69, 0x64, 0x20, 0x63, 0x75, 0x74, 0x6c, 0x61, 0x73, 0x73, 0x3a, 0x3a, 0x67, 0x65
        /* <DEDUP_REMOVED lines=179> */
        /*0bb2*/ 	.byte	0x64, 0x65, 0x6e, 0x74, 0x69, 0x74, 0x79, 0x5d, 0x00
.L_0:


//--------------------- .nv.shared._ZN7cutlass13device_kernelINS_4gemm6kernel13GemmUniversalIN4cute5tupleIJiiiiEEENS1_10collective13CollectiveMmaINS1_34MainloopSm90TmaGmmaWarpSpecializedILi11ENS5_IJNS4_1CILi1EEESB_SB_EEENS1_35KernelTmaWarpSpecializedCooperativeEEENS5_IJNSA_ILi128EEENSA_ILi32EEENSA_ILi64EEEEEENS_6half_tENS5_IJlSB_lEEESJ_SK_NS4_8TiledMMAINS4_8MMA_AtomIJNS4_4SM904GMMA25MMA_64x32x16_F32F16F16_SSILNSO_5MajorE0ELSQ_0ELNSO_7ScaleInE1ELSR_1EEEEEENS4_6LayoutINS5_IJNSA_ILi2EEESB_SB_EEENS5_IJSB_NSA_ILi0EEESX_EEEEENS5_IJNS4_10UnderscoreES10_S10_EEEEENS4_13SM90_TMA_LOADENS4_14ComposedLayoutINS4_7SwizzleILi3ELi4ELi3EEENS4_18smem_ptr_flag_bitsILi16EEENSU_INS5_IJNSA_ILi8EEESH_EEENS5_IJSH_SB_EEEEEEEvNS4_8identityES13_S1D_vS1E_EENS_8epilogue10collective6detail29Sm90TmaWarpSpecializedAdapterINS1H_15DefaultEpilogueISJ_SK_SK_NS1G_6thread17LinearCombinationISJ_Li1EffLNS1L_9ScaleType4KindE0ELNS_15FloatRoundStyleE2ESJ_EENS1_15EpilogueDefaultEEEEEvvEEEEvNT_6ParamsE --------------------------
	.section	.nv.shared._ZN7cutlass13device_kernelINS_4gemm6kernel13GemmUniversalIN4cute5tupleIJiiiiEEENS1_10collective13CollectiveMmaINS1_34MainloopSm90TmaGmmaWarpSpecializedILi11ENS5_IJNS4_1CILi1EEESB_SB_EEENS1_35KernelTmaWarpSpecializedCooperativeEEENS5_IJNSA_ILi128EEENSA_ILi32EEENSA_ILi64EEEEEENS_6half_tENS5_IJlSB_lEEESJ_SK_NS4_8TiledMMAINS4_8MMA_AtomIJNS4_4SM904GMMA25MMA_64x32x16_F32F16F16_SSILNSO_5MajorE0ELSQ_0ELNSO_7ScaleInE1ELSR_1EEEEEENS4_6LayoutINS5_IJNSA_ILi2EEESB_SB_EEENS5_IJSB_NSA_ILi0EEESX_EEEEENS5_IJNS4_10UnderscoreES10_S10_EEEEENS4_13SM90_TMA_LOADENS4_14ComposedLayoutINS4_7SwizzleILi3ELi4ELi3EEENS4_18smem_ptr_flag_bitsILi16EEENSU_INS5_IJNSA_ILi8EEESH_EEENS5_IJSH_SB_EEEEEEEvNS4_8identityES13_S1D_vS1E_EENS_8epilogue10collective6detail29Sm90TmaWarpSpecializedAdapterINS1H_15DefaultEpilogueISJ_SK_SK_NS1G_6thread17LinearCombinationISJ_Li1EffLNS1L_9ScaleType4KindE0ELNS_15FloatRoundStyleE2ESJ_EENS1_15EpilogueDefaultEEEEEvvEEEEvNT_6ParamsE,"aw",@nobits
	.sectionflags	@""
	.align	16
	.zero		1024


//--------------------- .nv.shared.reserved.0     --------------------------
	.section	.nv.shared.reserved.0,"aw",@nobits
	.weak		__nv_reservedSMEM_offset_0_alias
	.size		__nv_reservedSMEM_offset_0_alias, 0, 0
	.other		__nv_reservedSMEM_offset_0_alias,@"STO_CUDA_RESERVED_SHARED STV_DEFAULT"
__nv_reservedSMEM_offset_0_alias:
	.zero		0


//--------------------- .nv.global                --------------------------
	.section	.nv.global,"aw",@nobits
.nv.global:
	.type		_ZN40_INTERNAL_9426fccc_4_k_cu_2b0b583c_164104cute1_E,@object
	.size		_ZN40_INTERNAL_9426fccc_4_k_cu_2b0b583c_164104cute1_E,(_ZN40_INTERNAL_9426fccc_4_k_cu_2b0b583c_164104cuda3std3__45__cpo6cbeginE - _ZN40_INTERNAL_9426fccc_4_k_cu_2b0b583c_164104cute1_E)
_ZN40_INTERNAL_9426fccc_4_k_cu_2b0b583c_164104cute1_E:
	.zero		1
	.type		_ZN40_INTERNAL_9426fccc_4_k_cu_2b0b583c_164104cuda3std3__45__cpo6cbeginE,@object
	.size		_ZN40_INTERNAL_9426fccc_4_k_cu_2b0b583c_164104cuda3std3__45__cpo6cbeginE,(_ZN40_INTERNAL_9426fccc_4_k_cu_2b0b583c_164104cuda3std3__48in_placeE - _ZN40_INTERNAL_9426fccc_4_k_cu_2b0b583c_164104cuda3std3__45__cpo6cbeginE)
_ZN40_INTERNAL_9426fccc_4_k_cu_2b0b583c_164104cuda3std3__45__cpo6cbeginE:
	.zero		1
	.type		_ZN40_INTERNAL_9426fccc_4_k_cu_2b0b583c_164104cuda3std3__48in_placeE,@object
	.size		_ZN40_INTERNAL_9426fccc_4_k_cu_2b0b583c_164104cuda3std3__48in_placeE,(_ZN40_INTERNAL_9426fccc_4_k_cu_2b0b583c_164104cuda3std6ranges3__45__cpo9iter_moveE - _ZN40_INTERNAL_9426fccc_4_k_cu_2b0b583c_164104cuda3std3__48in_placeE)
_ZN40_INTERNAL_9426fccc_4_k_cu_2b0b583c_164104cuda3std3__48in_placeE:
	.zero		1
	.type		_ZN40_INTERNAL_9426fccc_4_k_cu_2b0b583c_164104cuda3std6ranges3__45__cpo9iter_moveE,@object
	.size		_ZN40_INTERNAL_9426fccc_4_k_cu_2b0b583c_164104cuda3std6ranges3__45__cpo9iter_moveE,(_ZN40_INTERNAL_9426fccc_4_k_cu_2b0b583c_164104cuda3std3__45__cpo5beginE - _ZN40_INTERNAL_9426fccc_4_k_cu_2b0b583c_164104cuda3std6ranges3__45__cpo9iter_moveE)
_ZN40_INTERNAL_9426fccc_4_k_cu_2b0b583c_164104cuda3std6ranges3__45__cpo9iter_moveE:
	.zero		1
	.type		_ZN40_INTERNAL_9426fccc_4_k_cu_2b0b583c_164104cuda3std3__45__cpo5beginE,@object
	.size		_ZN40_INTERNAL_9426fccc_4_k_cu_2b0b583c_164104cuda3std3__45__cpo5beginE,(_ZN40_INTERNAL_9426fccc_4_k_cu_2b0b583c_164104cuda3std3__442_GLOBAL__N__9426fccc_4_k_cu_2b0b583c_164106ignoreE - _ZN40_INTERNAL_9426fccc_4_k_cu_2b0b583c_164104cuda3std3__45__cpo5beginE)
_ZN40_INTERNAL_9426fccc_4_k_cu_2b0b583c_164104cuda3std3__45__cpo5beginE:
	.zero		1
	.type		_ZN40_INTERNAL_9426fccc_4_k_cu_2b0b583c_164104cuda3std3__442_GLOBAL__N__9426fccc_4_k_cu_2b0b583c_164106ignoreE,@object
	.size		_ZN40_INTERNAL_9426fccc_4_k_cu_2b0b583c_164104cuda3std3__442_GLOBAL__N__9426fccc_4_k_cu_2b0b583c_164106ignoreE,(_ZN40_INTERNAL_9426fccc_4_k_cu_2b0b583c_164104cute7productE - _ZN40_INTERNAL_9426fccc_4_k_cu_2b0b583c_164104cuda3std3__442_GLOBAL__N__9426fccc_4_k_cu_2b0b583c_164106ignoreE)
_ZN40_INTERNAL_9426fccc_4_k_cu_2b0b583c_164104cuda3std3__442_GLOBAL__N__9426fccc_4_k_cu_2b0b583c_164106ignoreE:
	.zero		1
	.type		_ZN40_INTERNAL_9426fccc_4_k_cu_2b0b583c_164104cute7productE,@object
	.size		_ZN40_INTERNAL_9426fccc_4_k_cu_2b0b583c_164104cute7productE,(_ZN40_INTERNAL_9426fccc_4_k_cu_2b0b583c_164104cuda3std3__45__cpo3endE - _ZN40_INTERNAL_9426fccc_4_k_cu_2b0b583c_164104cute7productE)
_ZN40_INTERNAL_9426fccc_4_k_cu_2b0b583c_164104cute7productE:
	.zero		1
	.type		_ZN40_INTERNAL_9426fccc_4_k_cu_2b0b583c_164104cuda3std3__45__cpo3endE,@object
	.size		_ZN40_INTERNAL_9426fccc_4_k_cu_2b0b583c_164104cuda3std3__45__cpo3endE,(_ZN40_INTERNAL_9426fccc_4_k_cu_2b0b583c_164104cuda3std3__419piecewise_constructE - _ZN40_INTERNAL_9426fccc_4_k_cu_2b0b583c_164104cuda3std3__45__cpo3endE)
_ZN40_INTERNAL_9426fccc_4_k_cu_2b0b583c_164104cuda3std3__45__cpo3endE:
	.zero		1
	.type		_ZN40_INTERNAL_9426fccc_4_k_cu_2b0b583c_164104cuda3std3__419piecewise_constructE,@object
	.size		_ZN40_INTERNAL_9426fccc_4_k_cu_2b0b583c_164104cuda3std3__419piecewise_constructE,(_ZN40_INTERNAL_9426fccc_4_k_cu_2b0b583c_164104cuda3std3__45__cpo4cendE - _ZN40_INTERNAL_9426fccc_4_k_cu_2b0b583c_164104cuda3std3__419piecewise_constructE)
_ZN40_INTERNAL_9426fccc_4_k_cu_2b0b583c_164104cuda3std3__419piecewise_constructE:
	.zero		1
	.type		_ZN40_INTERNAL_9426fccc_4_k_cu_2b0b583c_164104cuda3std3__45__cpo4cendE,@object
	.size		_ZN40_INTERNAL_9426fccc_4_k_cu_2b0b583c_164104cuda3std3__45__cpo4cendE,(_ZN40_INTERNAL_9426fccc_4_k_cu_2b0b583c_164104cuda3std6ranges3__45__cpo4swapE - _ZN40_INTERNAL_9426fccc_4_k_cu_2b0b583c_164104cuda3std3__45__cpo4cendE)
_ZN40_INTERNAL_9426fccc_4_k_cu_2b0b583c_164104cuda3std3__45__cpo4cendE:
	.zero		1
	.type		_ZN40_INTERNAL_9426fccc_4_k_cu_2b0b583c_164104cuda3std6ranges3__45__cpo4swapE,@object
	.size		_ZN40_INTERNAL_9426fccc_4_k_cu_2b0b583c_164104cuda3std6ranges3__45__cpo4swapE,(.L_8 - _ZN40_INTERNAL_9426fccc_4_k_cu_2b0b583c_164104cuda3std6ranges3__45__cpo4swapE)
_ZN40_INTERNAL_9426fccc_4_k_cu_2b0b583c_164104cuda3std6ranges3__45__cpo4swapE:
	.zero		1
.L_8:


//--------------------- .nv.constant0._ZN7cutlass13device_kernelINS_4gemm6kernel13GemmUniversalIN4cute5tupleIJiiiiEEENS1_10collective13CollectiveMmaINS1_34MainloopSm90TmaGmmaWarpSpecializedILi11ENS5_IJNS4_1CILi1EEESB_SB_EEENS1_35KernelTmaWarpSpecializedCooperativeEEENS5_IJNSA_ILi128EEENSA_ILi32EEENSA_ILi64EEEEEENS_6half_tENS5_IJlSB_lEEESJ_SK_NS4_8TiledMMAINS4_8MMA_AtomIJNS4_4SM904GMMA25MMA_64x32x16_F32F16F16_SSILNSO_5MajorE0ELSQ_0ELNSO_7ScaleInE1ELSR_1EEEEEENS4_6LayoutINS5_IJNSA_ILi2EEESB_SB_EEENS5_IJSB_NSA_ILi0EEESX_EEEEENS5_IJNS4_10UnderscoreES10_S10_EEEEENS4_13SM90_TMA_LOADENS4_14ComposedLayoutINS4_7SwizzleILi3ELi4ELi3EEENS4_18smem_ptr_flag_bitsILi16EEENSU_INS5_IJNSA_ILi8EEESH_EEENS5_IJSH_SB_EEEEEEEvNS4_8identityES13_S1D_vS1E_EENS_8epilogue10collective6detail29Sm90TmaWarpSpecializedAdapterINS1H_15DefaultEpilogueISJ_SK_SK_NS1G_6thread17LinearCombinationISJ_Li1EffLNS1L_9ScaleType4KindE0ELNS_15FloatRoundStyleE2ESJ_EENS1_15EpilogueDefaultEEEEEvvEEEEvNT_6ParamsE --------------------------
	.section	.nv.constant0._ZN7cutlass13device_kernelINS_4gemm6kernel13GemmUniversalIN4cute5tupleIJiiiiEEENS1_10collective13CollectiveMmaINS1_34MainloopSm90TmaGmmaWarpSpecializedILi11ENS5_IJNS4_1CILi1EEESB_SB_EEENS1_35KernelTmaWarpSpecializedCooperativeEEENS5_IJNSA_ILi128EEENSA_ILi32EEENSA_ILi64EEEEEENS_6half_tENS5_IJlSB_lEEESJ_SK_NS4_8TiledMMAINS4_8MMA_AtomIJNS4_4SM904GMMA25MMA_64x32x16_F32F16F16_SSILNSO_5MajorE0ELSQ_0ELNSO_7ScaleInE1ELSR_1EEEEEENS4_6LayoutINS5_IJNSA_ILi2EEESB_SB_EEENS5_IJSB_NSA_ILi0EEESX_EEEEENS5_IJNS4_10UnderscoreES10_S10_EEEEENS4_13SM90_TMA_LOADENS4_14ComposedLayoutINS4_7SwizzleILi3ELi4ELi3EEENS4_18smem_ptr_flag_bitsILi16EEENSU_INS5_IJNSA_ILi8EEESH_EEENS5_IJSH_SB_EEEEEEEvNS4_8identityES13_S1D_vS1E_EENS_8epilogue10collective6detail29Sm90TmaWarpSpecializedAdapterINS1H_15DefaultEpilogueISJ_SK_SK_NS1G_6thread17LinearCombinationISJ_Li1EffLNS1L_9ScaleType4KindE0ELNS_15FloatRoundStyleE2ESJ_EENS1_15EpilogueDefaultEEEEEvvEEEEvNT_6ParamsE,"a",@progbits
	.sectionflags	@""
	.align	4
.nv.constant0._ZN7cutlass13device_kernelINS_4gemm6kernel13GemmUniversalIN4cute5tupleIJiiiiEEENS1_10collective13CollectiveMmaINS1_34MainloopSm90TmaGmmaWarpSpecializedILi11ENS5_IJNS4_1CILi1EEESB_SB_EEENS1_35KernelTmaWarpSpecializedCooperativeEEENS5_IJNSA_ILi128EEENSA_ILi32EEENSA_ILi64EEEEEENS_6half_tENS5_IJlSB_lEEESJ_SK_NS4_8TiledMMAINS4_8MMA_AtomIJNS4_4SM904GMMA25MMA_64x32x16_F32F16F16_SSILNSO_5MajorE0ELSQ_0ELNSO_7ScaleInE1ELSR_1EEEEEENS4_6LayoutINS5_IJNSA_ILi2EEESB_SB_EEENS5_IJSB_NSA_ILi0EEESX_EEEEENS5_IJNS4_10UnderscoreES10_S10_EEEEENS4_13SM90_TMA_LOADENS4_14ComposedLayoutINS4_7SwizzleILi3ELi4ELi3EEENS4_18smem_ptr_flag_bitsILi16EEENSU_INS5_IJNSA_ILi8EEESH_EEENS5_IJSH_SB_EEEEEEEvNS4_8identityES13_S1D_vS1E_EENS_8epilogue10collective6detail29Sm90TmaWarpSpecializedAdapterINS1H_15DefaultEpilogueISJ_SK_SK_NS1G_6thread17LinearCombinationISJ_Li1EffLNS1L_9ScaleType4KindE0ELNS_15FloatRoundStyleE2ESJ_EENS1_15EpilogueDefaultEEEEEvvEEEEvNT_6ParamsE:
	.zero		1664


//--------------------- SYMBOLS --------------------------

	.type		.nv.reservedSmem.offset0,@object
	.size		.nv.reservedSmem.offset0,0x4
	.type		__assertfail,@function
